	.target	sm_100a

	.elftype	@"ET_EXEC"


//--------------------- .note.nv.tkinfo           --------------------------
	.section	.note.nv.tkinfo,"",@"SHT_NOTE"
	.sectionflags	@"SHF_NOTE_NV_TKINFO"
	.tkinfo
        /*0018*/ 	.word	0x00000002
        /*0030*/ 	.string	""
        /*0030*/ 	.string	"ptxas"
        /*0030*/ 	.string	"Cuda compilation tools, release 13.0, V13.0.88"
        /*0030*/ 	.string	"Build cuda_13.0.r13.0/compiler.36424714_0"
        /*0030*/ 	.string	"-arch sm_100a -m 64 "



//--------------------- .note.nv.cuinfo           --------------------------
	.section	.note.nv.cuinfo,"",@"SHT_NOTE"
	.sectionflags	@"SHF_NOTE_NV_CUINFO"
        /*0018*/ 	.short	0x0002
        /*001a*/ 	.short	0x0064
        /*001c*/ 	.short	0x0082
	.zero		2


//--------------------- .nv.info                  --------------------------
	.section	.nv.info,"",@"SHT_CUDA_INFO"
	.align	4


	//----- nvinfo : EIATTR_REGCOUNT
	.align		4
        /*0000*/ 	.byte	0x04, 0x2f
        /*0002*/ 	.short	(.L_19 - .L_18)
	.align		4
.L_18:
        /*0004*/ 	.word	index@(_ZN7cutlass13device_kernelINS_4gemm6kernel13GemmUniversalIN4cute5tupleIJiiiiEEENS1_10collective13CollectiveMmaINS1_35MainloopSm100TmaUmmaWarpSpecializedILi12ELi2ELi4ENS5_IJNS4_1CILi1EEESB_SB_EEEEENS5_IJNSA_ILi128EEESE_NSA_ILi64EEEEEENS_12float_e5m2_tENS5_IJlSB_lEEENS_12float_e4m3_tENS5_IJSB_llEEENS4_8TiledMMAINS4_8MMA_AtomIJNS4_10MMA_TraitsINS4_19SM100_MMA_F8F6F4_SSEJSH_SJ_fSE_SE_NS4_17integral_constantINS4_4UMMA5MajorELSR_0EEENSP_ISR_LSR_1EEENSP_INSQ_7ScaleInELSU_0EEESV_EEEEEENS4_6LayoutISC_NS5_IJNSA_ILi0EEESZ_SZ_EEEEENS5_IJNS4_10UnderscoreES12_S12_EEEEENS4_13SM90_TMA_LOADENS4_14ComposedLayoutINS4_7SwizzleILi2ELi4ELi3EEENS4_18smem_ptr_flag_bitsILi8EEENSY_INS5_IJNSA_ILi8EEESF_EEENS5_IJSF_SB_EEEEEEEvNS4_8identityES15_NS16_INS17_ILi3ELi4ELi3EEES1A_NSY_INS5_IJSE_S1B_EEENS5_IJSB_SE_EEEEEEEvS1G_EENS_8epilogue10collective18CollectiveEpilogueINS1N_23Sm100TmaWarpSpecializedILi2ELi2ELi64ELb0ELb0EEEJSG_NS5_IJNSY_ISE_SB_EENSY_ISF_SB_EEEEESH_SI_SH_SI_NS1N_6fusion15FusionCallbacksIS1R_NS1V_17LinearCombinationISH_fSH_fLNS_15FloatRoundStyleE2EEESG_S1U_JEEENS4_5SM1004TMEM4LOAD26SM100_TMEM_LOAD_32dp32b64xES15_S1F_NS4_39AutoVectorizingCopyWithAssumedAlignmentILi128EEENS4_14SM90_TMA_STOREES1F_S26_S26_EEEvvEEEEvNT_6ParamsE)
        /*0008*/ 	.word	0x000000e0


	//----- nvinfo : EIATTR_FRAME_SIZE
	.align		4
.L_19:
        /*000c*/ 	.byte	0x04, 0x11
        /*000e*/ 	.short	(.L_21 - .L_20)
	.align		4
.L_20:
        /*0010*/ 	.word	index@($__internal_2_$__cuda_sm10x_tcgen05_guardrail_trap_unallocated_columns_being_dealloced)
        /*0014*/ 	.word	0x00000000


	//----- nvinfo : EIATTR_FRAME_SIZE
	.align		4
.L_21:
        /*0018*/ 	.byte	0x04, 0x11
        /*001a*/ 	.short	(.L_23 - .L_22)
	.align		4
.L_22:
        /*001c*/ 	.word	index@($__internal_1_$__cuda_sm10x_tcgen05_guardrail_trap_phase_invalid_during_alloc)
        /*0020*/ 	.word	0x00000000


	//----- nvinfo : EIATTR_FRAME_SIZE
	.align		4
.L_23:
        /*0024*/ 	.byte	0x04, 0x11
        /*0026*/ 	.short	(.L_25 - .L_24)
	.align		4
.L_24:
        /*0028*/ 	.word	index@($__internal_0_$__cuda_sm10x_tcgen05_guardrail_trap_col_being_dealloced_not_returned_by_alloc)
        /*002c*/ 	.word	0x00000000


	//----- nvinfo : EIATTR_FRAME_SIZE
	.align		4
.L_25:
        /*0030*/ 	.byte	0x04, 0x11
        /*0032*/ 	.short	(.L_27 - .L_26)
	.align		4
.L_26:
        /*0034*/ 	.word	index@(_ZN7cutlass13device_kernelINS_4gemm6kernel13GemmUniversalIN4cute5tupleIJiiiiEEENS1_10collective13CollectiveMmaINS1_35MainloopSm100TmaUmmaWarpSpecializedILi12ELi2ELi4ENS5_IJNS4_1CILi1EEESB_SB_EEEEENS5_IJNSA_ILi128EEESE_NSA_ILi64EEEEEENS_12float_e5m2_tENS5_IJlSB_lEEENS_12float_e4m3_tENS5_IJSB_llEEENS4_8TiledMMAINS4_8MMA_AtomIJNS4_10MMA_TraitsINS4_19SM100_MMA_F8F6F4_SSEJSH_SJ_fSE_SE_NS4_17integral_constantINS4_4UMMA5MajorELSR_0EEENSP_ISR_LSR_1EEENSP_INSQ_7ScaleInELSU_0EEESV_EEEEEENS4_6LayoutISC_NS5_IJNSA_ILi0EEESZ_SZ_EEEEENS5_IJNS4_10UnderscoreES12_S12_EEEEENS4_13SM90_TMA_LOADENS4_14ComposedLayoutINS4_7SwizzleILi2ELi4ELi3EEENS4_18smem_ptr_flag_bitsILi8EEENSY_INS5_IJNSA_ILi8EEESF_EEENS5_IJSF_SB_EEEEEEEvNS4_8identityES15_NS16_INS17_ILi3ELi4ELi3EEES1A_NSY_INS5_IJSE_S1B_EEENS5_IJSB_SE_EEEEEEEvS1G_EENS_8epilogue10collective18CollectiveEpilogueINS1N_23Sm100TmaWarpSpecializedILi2ELi2ELi64ELb0ELb0EEEJSG_NS5_IJNSY_ISE_SB_EENSY_ISF_SB_EEEEESH_SI_SH_SI_NS1N_6fusion15FusionCallbacksIS1R_NS1V_17LinearCombinationISH_fSH_fLNS_15FloatRoundStyleE2EEESG_S1U_JEEENS4_5SM1004TMEM4LOAD26SM100_TMEM_LOAD_32dp32b64xES15_S1F_NS4_39AutoVectorizingCopyWithAssumedAlignmentILi128EEENS4_14SM90_TMA_STOREES1F_S26_S26_EEEvvEEEEvNT_6ParamsE)
        /*0038*/ 	.word	0x00000000


	//----- nvinfo : EIATTR_MIN_STACK_SIZE
	.align		4
.L_27:
        /*003c*/ 	.byte	0x04, 0x12
        /*003e*/ 	.short	(.L_29 - .L_28)
	.align		4
.L_28:
        /*0040*/ 	.word	index@(_ZN7cutlass13device_kernelINS_4gemm6kernel13GemmUniversalIN4cute5tupleIJiiiiEEENS1_10collective13CollectiveMmaINS1_35MainloopSm100TmaUmmaWarpSpecializedILi12ELi2ELi4ENS5_IJNS4_1CILi1EEESB_SB_EEEEENS5_IJNSA_ILi128EEESE_NSA_ILi64EEEEEENS_12float_e5m2_tENS5_IJlSB_lEEENS_12float_e4m3_tENS5_IJSB_llEEENS4_8TiledMMAINS4_8MMA_AtomIJNS4_10MMA_TraitsINS4_19SM100_MMA_F8F6F4_SSEJSH_SJ_fSE_SE_NS4_17integral_constantINS4_4UMMA5MajorELSR_0EEENSP_ISR_LSR_1EEENSP_INSQ_7ScaleInELSU_0EEESV_EEEEEENS4_6LayoutISC_NS5_IJNSA_ILi0EEESZ_SZ_EEEEENS5_IJNS4_10UnderscoreES12_S12_EEEEENS4_13SM90_TMA_LOADENS4_14ComposedLayoutINS4_7SwizzleILi2ELi4ELi3EEENS4_18smem_ptr_flag_bitsILi8EEENSY_INS5_IJNSA_ILi8EEESF_EEENS5_IJSF_SB_EEEEEEEvNS4_8identityES15_NS16_INS17_ILi3ELi4ELi3EEES1A_NSY_INS5_IJSE_S1B_EEENS5_IJSB_SE_EEEEEEEvS1G_EENS_8epilogue10collective18CollectiveEpilogueINS1N_23Sm100TmaWarpSpecializedILi2ELi2ELi64ELb0ELb0EEEJSG_NS5_IJNSY_ISE_SB_EENSY_ISF_SB_EEEEESH_SI_SH_SI_NS1N_6fusion15FusionCallbacksIS1R_NS1V_17LinearCombinationISH_fSH_fLNS_15FloatRoundStyleE2EEESG_S1U_JEEENS4_5SM1004TMEM4LOAD26SM100_TMEM_LOAD_32dp32b64xES15_S1F_NS4_39AutoVectorizingCopyWithAssumedAlignmentILi128EEENS4_14SM90_TMA_STOREES1F_S26_S26_EEEvvEEEEvNT_6ParamsE)
        /*0044*/ 	.word	0x00000000
.L_29:


//--------------------- .nv.compat                --------------------------
	.section	.nv.compat,"",@"SHT_CUDA_COMPAT_INFO"
	.align	4
        /*0000*/ 	.byte	0x02, 0x09, 0x01, 0x00, 0x02, 0x02, 0x02, 0x00, 0x02, 0x05, 0x05, 0x00, 0x03, 0x07, 0x01, 0x01
        /*0010*/ 	.byte	0x02, 0x03, 0x01, 0x00, 0x02, 0x06, 0x01, 0x00, 0x04, 0x0b, 0x08, 0x00, 0x09, 0x00, 0x00, 0x00
        /*0020*/ 	.byte	0x00, 0x00, 0x00, 0x00


//--------------------- .nv.info._ZN7cutlass13device_kernelINS_4gemm6kernel13GemmUniversalIN4cute5tupleIJiiiiEEENS1_10collective13CollectiveMmaINS1_35MainloopSm100TmaUmmaWarpSpecializedILi12ELi2ELi4ENS5_IJNS4_1CILi1EEESB_SB_EEEEENS5_IJNSA_ILi128EEESE_NSA_ILi64EEEEEENS_12float_e5m2_tENS5_IJlSB_lEEENS_12float_e4m3_tENS5_IJSB_llEEENS4_8TiledMMAINS4_8MMA_AtomIJNS4_10MMA_TraitsINS4_19SM100_MMA_F8F6F4_SSEJSH_SJ_fSE_SE_NS4_17integral_constantINS4_4UMMA5MajorELSR_0EEENSP_ISR_LSR_1EEENSP_INSQ_7ScaleInELSU_0EEESV_EEEEEENS4_6LayoutISC_NS5_IJNSA_ILi0EEESZ_SZ_EEEEENS5_IJNS4_10UnderscoreES12_S12_EEEEENS4_13SM90_TMA_LOADENS4_14ComposedLayoutINS4_7SwizzleILi2ELi4ELi3EEENS4_18smem_ptr_flag_bitsILi8EEENSY_INS5_IJNSA_ILi8EEESF_EEENS5_IJSF_SB_EEEEEEEvNS4_8identityES15_NS16_INS17_ILi3ELi4ELi3EEES1A_NSY_INS5_IJSE_S1B_EEENS5_IJSB_SE_EEEEEEEvS1G_EENS_8epilogue10collective18CollectiveEpilogueINS1N_23Sm100TmaWarpSpecializedILi2ELi2ELi64ELb0ELb0EEEJSG_NS5_IJNSY_ISE_SB_EENSY_ISF_SB_EEEEESH_SI_SH_SI_NS1N_6fusion15FusionCallbacksIS1R_NS1V_17LinearCombinationISH_fSH_fLNS_15FloatRoundStyleE2EEESG_S1U_JEEENS4_5SM1004TMEM4LOAD26SM100_TMEM_LOAD_32dp32b64xES15_S1F_NS4_39AutoVectorizingCopyWithAssumedAlignmentILi128EEENS4_14SM90_TMA_STOREES1F_S26_S26_EEEvvEEEEvNT_6ParamsE --------------------------
	.section	.nv.info._ZN7cutlass13device_kernelINS_4gemm6kernel13GemmUniversalIN4cute5tupleIJiiiiEEENS1_10collective13CollectiveMmaINS1_35MainloopSm100TmaUmmaWarpSpecializedILi12ELi2ELi4ENS5_IJNS4_1CILi1EEESB_SB_EEEEENS5_IJNSA_ILi128EEESE_NSA_ILi64EEEEEENS_12float_e5m2_tENS5_IJlSB_lEEENS_12float_e4m3_tENS5_IJSB_llEEENS4_8TiledMMAINS4_8MMA_AtomIJNS4_10MMA_TraitsINS4_19SM100_MMA_F8F6F4_SSEJSH_SJ_fSE_SE_NS4_17integral_constantINS4_4UMMA5MajorELSR_0EEENSP_ISR_LSR_1EEENSP_INSQ_7ScaleInELSU_0EEESV_EEEEEENS4_6LayoutISC_NS5_IJNSA_ILi0EEESZ_SZ_EEEEENS5_IJNS4_10UnderscoreES12_S12_EEEEENS4_13SM90_TMA_LOADENS4_14ComposedLayoutINS4_7SwizzleILi2ELi4ELi3EEENS4_18smem_ptr_flag_bitsILi8EEENSY_INS5_IJNSA_ILi8EEESF_EEENS5_IJSF_SB_EEEEEEEvNS4_8identityES15_NS16_INS17_ILi3ELi4ELi3EEES1A_NSY_INS5_IJSE_S1B_EEENS5_IJSB_SE_EEEEEEEvS1G_EENS_8epilogue10collective18CollectiveEpilogueINS1N_23Sm100TmaWarpSpecializedILi2ELi2ELi64ELb0ELb0EEEJSG_NS5_IJNSY_ISE_SB_EENSY_ISF_SB_EEEEESH_SI_SH_SI_NS1N_6fusion15FusionCallbacksIS1R_NS1V_17LinearCombinationISH_fSH_fLNS_15FloatRoundStyleE2EEESG_S1U_JEEENS4_5SM1004TMEM4LOAD26SM100_TMEM_LOAD_32dp32b64xES15_S1F_NS4_39AutoVectorizingCopyWithAssumedAlignmentILi128EEENS4_14SM90_TMA_STOREES1F_S26_S26_EEEvvEEEEvNT_6ParamsE,"",@"SHT_CUDA_INFO"
	.sectionflags	@""
	.align	4


	//----- nvinfo : EIATTR_CUDA_API_VERSION
	.align		4
        /*0000*/ 	.byte	0x04, 0x37
        /*0002*/ 	.short	(.L_31 - .L_30)
.L_30:
        /*0004*/ 	.word	0x00000082


	//----- nvinfo : EIATTR_KPARAM_INFO
	.align		4
.L_31:
        /*0008*/ 	.byte	0x04, 0x17
        /*000a*/ 	.short	(.L_33 - .L_32)
.L_32:
        /*000c*/ 	.word	0x00000000
        /*0010*/ 	.short	0x0000
        /*0012*/ 	.short	0x0000
        /*0014*/ 	.byte	0x00, 0xf0, 0x01, 0x20


	//----- nvinfo : EIATTR_AT_ENTRY_FRAGMENTS
	.align		4
.L_33:
        /*0018*/ 	.byte	0x04, 0x4f
        /*001a*/ 	.short	(.L_35 - .L_34)


	//   ....[0]....
.L_34:
        /*001c*/ 	.word	0x00000006


	//----- nvinfo : EIATTR_RESERVED_SMEM_USED
	.align		4
.L_35:
        /*0020*/ 	.byte	0x01, 0x41
	.zero		2


	//----- nvinfo : EIATTR_SPARSE_MMA_MASK
	.align		4
        /*0024*/ 	.byte	0x03, 0x50
        /*0026*/ 	.short	0x0000


	//----- nvinfo : EIATTR_TCGEN05_1CTA_USED
	.align		4
        /*0028*/ 	.byte	0x01, 0x51
	.zero		2


	//----- nvinfo : EIATTR_MAXREG_COUNT
	.align		4
        /*002c*/ 	.byte	0x03, 0x1b
        /*002e*/ 	.short	0x00ff


	//----- nvinfo : EIATTR_NUM_BARRIERS
	.align		4
        /*0030*/ 	.byte	0x02, 0x4c
        /*0032*/ 	.byte	0x07
	.zero		1


	//----- nvinfo : EIATTR_EXTERNS
	.align		4
        /*0034*/ 	.byte	0x04, 0x0f
        /*0036*/ 	.short	(.L_37 - .L_36)


	//   ....[0]....
	.align		4
.L_36:
        /*0038*/ 	.word	index@(__assertfail)


	//----- nvinfo : EIATTR_MERCURY_ISA_VERSION
	.align		4
.L_37:
        /*003c*/ 	.byte	0x03, 0x5f
        /*003e*/ 	.short	0x0101


	//----- nvinfo : EIATTR_INT_WARP_WIDE_INSTR_OFFSETS
	.align		4
        /*0040*/ 	.byte	0x04, 0x31
        /*0042*/ 	.short	(.L_39 - .L_38)


	//   ....[0]....
.L_38:
        /*0044*/ 	.word	0x00001eb0


	//   ....[1]....
        /*0048*/ 	.word	0x00003c90


	//   ....[2]....
        /*004c*/ 	.word	0x00003cb0


	//   ....[3]....
        /*0050*/ 	.word	0x00003ce0


	//   ....[4]....
        /*0054*/ 	.word	0x00004610


	//   ....[5]....
        /*0058*/ 	.word	0x00004680


	//   ....[6]....
        /*005c*/ 	.word	0x00004860


	//   ....[7]....
        /*0060*/ 	.word	0x000049c0


	//----- nvinfo : EIATTR_COOP_GROUP_MASK_REGIDS
	.align		4
.L_39:
        /*0064*/ 	.byte	0x04, 0x29
        /*0066*/ 	.short	(.L_41 - .L_40)


	//   ....[0]....
.L_40:
        /*0068*/ 	.word	0xffffffff


	//   ....[1]....
        /*006c*/ 	.word	0xffffffff


	//   ....[2]....
        /*0070*/ 	.word	0xffffffff


	//   ....[3]....
        /*0074*/ 	.word	0xffffffff


	//   ....[4]....
        /*0078*/ 	.word	0xffffffff


	//   ....[5]....
        /*007c*/ 	.word	0xffffffff


	//   ....[6]....
        /*0080*/ 	.word	0xffffffff


	//   ....[7]....
        /*0084*/ 	.word	0xffffffff


	//   ....[8]....
        /*0088*/ 	.word	0xffffffff


	//   ....[9]....
        /*008c*/ 	.word	0xffffffff


	//   ....[10]....
        /*0090*/ 	.word	0xffffffff


	//   ....[11]....
        /*0094*/ 	.word	0xffffffff


	//   ....[12]....
        /*0098*/ 	.word	0xffffffff


	//----- nvinfo : EIATTR_COOP_GROUP_INSTR_OFFSETS
	.align		4
.L_41:
        /*009c*/ 	.byte	0x04, 0x28
        /*009e*/ 	.short	(.L_43 - .L_42)


	//   ....[0]....
.L_42:
        /*00a0*/ 	.word	0x00000090


	//   ....[1]....
        /*00a4*/ 	.word	0x000004d0


	//   ....[2]....
        /*00a8*/ 	.word	0x00000770


	//   ....[3]....
        /*00ac*/ 	.word	0x000008d0


	//   ....[4]....
        /*00b0*/ 	.word	0x000009d0


	//   ....[5]....
        /*00b4*/ 	.word	0x00000b40


	//   ....[6]....
        /*00b8*/ 	.word	0x00000ce0


	//   ....[7]....
        /*00bc*/ 	.word	0x00001d90


	//   ....[8]....
        /*00c0*/ 	.word	0x00002ff0


	//   ....[9]....
        /*00c4*/ 	.word	0x00003200


	//   ....[10]....
        /*00c8*/ 	.word	0x00003230


	//   ....[11]....
        /*00cc*/ 	.word	0x00003b70


	//   ....[12]....
        /*00d0*/ 	.word	0x00003da0


	//----- nvinfo : EIATTR_VRC_CTA_INIT_COUNT
	.align		4
.L_43:
        /*00d4*/ 	.byte	0x02, 0x4a
        /*00d6*/ 	.byte	0x80
	.zero		1


	//----- nvinfo : EIATTR_SYSCALL_OFFSETS
	.align		4
        /*00d8*/ 	.byte	0x04, 0x46
        /*00da*/ 	.short	(.L_45 - .L_44)


	//   ....[0]....
.L_44:
        /*00dc*/ 	.word	0x000053f0


	//   ....[1]....
        /*00e0*/ 	.word	0x00005530


	//   ....[2]....
        /*00e4*/ 	.word	0x00005d90


	//   ....[3]....
        /*00e8*/ 	.word	0x000073a0


	//----- nvinfo : EIATTR_MBARRIER_INSTR_OFFSETS
	.align		4
.L_45:
        /*00ec*/ 	.byte	0x04, 0x39
        /*00ee*/ 	.short	(.L_47 - .L_46)


	//   ....[0]....
.L_46:
        /*00f0*/ 	.word	0x000005d0
        /*00f4*/ 	.word	0x000000ff
        /*00f8*/ 	.word	0x00000000
        /*00fc*/ 	.short	0x0100
        /*00fe*/ 	.byte	0x05
	.zero		1


	//   ....[1]....
        /*0100*/ 	.word	0x000005e0
        /*0104*/ 	.word	0x000000ff
        /*0108*/ 	.word	0x00000060
        /*010c*/ 	.short	0x0100
        /*010e*/ 	.byte	0x05
	.zero		1


	//   ....[2]....
        /*0110*/ 	.word	0x000005f0
        /*0114*/ 	.word	0x000000ff
        /*0118*/ 	.word	0x00000008
        /*011c*/ 	.short	0x0100
        /*011e*/ 	.byte	0x05
	.zero		1


	//   ....[3]....
        /*0120*/ 	.word	0x00000600
        /*0124*/ 	.word	0x000000ff
        /*0128*/ 	.word	0x00000068
        /*012c*/ 	.short	0x0100
        /*012e*/ 	.byte	0x05
	.zero		1


	//   ....[4]....
        /*0130*/ 	.word	0x00000610
        /*0134*/ 	.word	0x000000ff
        /*0138*/ 	.word	0x00000010
        /*013c*/ 	.short	0x0100
        /*013e*/ 	.byte	0x05
	.zero		1


	//   ....[5]....
        /*0140*/ 	.word	0x00000620
        /*0144*/ 	.word	0x000000ff
        /*0148*/ 	.word	0x00000070
        /*014c*/ 	.short	0x0100
        /*014e*/ 	.byte	0x05
	.zero		1


	//   ....[6]....
        /*0150*/ 	.word	0x00000630
        /*0154*/ 	.word	0x000000ff
        /*0158*/ 	.word	0x00000018
        /*015c*/ 	.short	0x0100
        /*015e*/ 	.byte	0x05
	.zero		1


	//   ....[7]....
        /*0160*/ 	.word	0x00000640
        /*0164*/ 	.word	0x000000ff
        /*0168*/ 	.word	0x00000078
        /*016c*/ 	.short	0x0100
        /*016e*/ 	.byte	0x05
	.zero		1


	//   ....[8]....
        /*0170*/ 	.word	0x00000650
        /*0174*/ 	.word	0x000000ff
        /*0178*/ 	.word	0x00000020
        /*017c*/ 	.short	0x0100
        /*017e*/ 	.byte	0x05
	.zero		1


	//   ....[9]....
        /*0180*/ 	.word	0x00000660
        /*0184*/ 	.word	0x000000ff
        /*0188*/ 	.word	0x00000080
        /*018c*/ 	.short	0x0100
        /*018e*/ 	.byte	0x05
	.zero		1


	//   ....[10]....
        /*0190*/ 	.word	0x00000670
        /*0194*/ 	.word	0x000000ff
        /*0198*/ 	.word	0x00000028
        /*019c*/ 	.short	0x0100
        /*019e*/ 	.byte	0x05
	.zero		1


	//   ....[11]....
        /*01a0*/ 	.word	0x00000680
        /*01a4*/ 	.word	0x000000ff
        /*01a8*/ 	.word	0x00000088
        /*01ac*/ 	.short	0x0100
        /*01ae*/ 	.byte	0x05
	.zero		1


	//   ....[12]....
        /*01b0*/ 	.word	0x00000690
        /*01b4*/ 	.word	0x000000ff
        /*01b8*/ 	.word	0x00000030
        /*01bc*/ 	.short	0x0100
        /*01be*/ 	.byte	0x05
	.zero		1


	//   ....[13]....
        /*01c0*/ 	.word	0x000006a0
        /*01c4*/ 	.word	0x000000ff
        /*01c8*/ 	.word	0x00000090
        /*01cc*/ 	.short	0x0100
        /*01ce*/ 	.byte	0x05
	.zero		1


	//   ....[14]....
        /*01d0*/ 	.word	0x000006b0
        /*01d4*/ 	.word	0x000000ff
        /*01d8*/ 	.word	0x00000038
        /*01dc*/ 	.short	0x0100
        /*01de*/ 	.byte	0x05
	.zero		1


	//   ....[15]....
        /*01e0*/ 	.word	0x000006c0
        /*01e4*/ 	.word	0x000000ff
        /*01e8*/ 	.word	0x00000098
        /*01ec*/ 	.short	0x0100
        /*01ee*/ 	.byte	0x05
	.zero		1


	//   ....[16]....
        /*01f0*/ 	.word	0x000006d0
        /*01f4*/ 	.word	0x000000ff
        /*01f8*/ 	.word	0x00000040
        /*01fc*/ 	.short	0x0100
        /*01fe*/ 	.byte	0x05
	.zero		1


	//   ....[17]....
        /*0200*/ 	.word	0x000006e0
        /*0204*/ 	.word	0x000000ff
        /*0208*/ 	.word	0x000000a0
        /*020c*/ 	.short	0x0100
        /*020e*/ 	.byte	0x05
	.zero		1


	//   ....[18]....
        /*0210*/ 	.word	0x000006f0
        /*0214*/ 	.word	0x000000ff
        /*0218*/ 	.word	0x00000048
        /*021c*/ 	.short	0x0100
        /*021e*/ 	.byte	0x05
	.zero		1


	//   ....[19]....
        /*0220*/ 	.word	0x00000700
        /*0224*/ 	.word	0x000000ff
        /*0228*/ 	.word	0x000000a8
        /*022c*/ 	.short	0x0100
        /*022e*/ 	.byte	0x05
	.zero		1


	//   ....[20]....
        /*0230*/ 	.word	0x00000710
        /*0234*/ 	.word	0x000000ff
        /*0238*/ 	.word	0x00000050
        /*023c*/ 	.short	0x0100
        /*023e*/ 	.byte	0x05
	.zero		1


	//   ....[21]....
        /*0240*/ 	.word	0x00000720
        /*0244*/ 	.word	0x000000ff
        /*0248*/ 	.word	0x000000b0
        /*024c*/ 	.short	0x0100
        /*024e*/ 	.byte	0x05
	.zero		1


	//   ....[22]....
        /*0250*/ 	.word	0x00000730
        /*0254*/ 	.word	0x000000ff
        /*0258*/ 	.word	0x00000058
        /*025c*/ 	.short	0x0100
        /*025e*/ 	.byte	0x05
	.zero		1


	//   ....[23]....
        /*0260*/ 	.word	0x00000740
        /*0264*/ 	.word	0x000000ff
        /*0268*/ 	.word	0x000000b8
        /*026c*/ 	.short	0x0100
        /*026e*/ 	.byte	0x05
	.zero		1


	//   ....[24]....
        /*0270*/ 	.word	0x00000880
        /*0274*/ 	.word	0x000000ff
        /*0278*/ 	.word	0x000000c0
        /*027c*/ 	.short	0x0100
        /*027e*/ 	.byte	0x07
	.zero		1


	//   ....[25]....
        /*0280*/ 	.word	0x00000890
        /*0284*/ 	.word	0x000000ff
        /*0288*/ 	.word	0x000000d0
        /*028c*/ 	.short	0x0100
        /*028e*/ 	.byte	0x07
	.zero		1


	//   ....[26]....
        /*0290*/ 	.word	0x000008a0
        /*0294*/ 	.word	0x000000ff
        /*0298*/ 	.word	0x000000c8
        /*029c*/ 	.short	0x0100
        /*029e*/ 	.byte	0x07
	.zero		1


	//   ....[27]....
        /*02a0*/ 	.word	0x000008b0
        /*02a4*/ 	.word	0x000000ff
        /*02a8*/ 	.word	0x000000d8
        /*02ac*/ 	.short	0x0100
        /*02ae*/ 	.byte	0x07
	.zero		1


	//   ....[28]....
        /*02b0*/ 	.word	0x000009a0
        /*02b4*/ 	.word	0x000000ff
        /*02b8*/ 	.word	0x000000e0
        /*02bc*/ 	.short	0x0100
        /*02be*/ 	.byte	0x05
	.zero		1


	//   ....[29]....
        /*02c0*/ 	.word	0x000009b0
        /*02c4*/ 	.word	0x000000ff
        /*02c8*/ 	.word	0x000000e8
        /*02cc*/ 	.short	0x0100
        /*02ce*/ 	.byte	0x05
	.zero		1


	//   ....[30]....
        /*02d0*/ 	.word	0x00000af0
        /*02d4*/ 	.word	0x000000ff
        /*02d8*/ 	.word	0x000000f0
        /*02dc*/ 	.short	0x0100
        /*02de*/ 	.byte	0x05
	.zero		1


	//   ....[31]....
        /*02e0*/ 	.word	0x00000b00
        /*02e4*/ 	.word	0x000000ff
        /*02e8*/ 	.word	0x00000100
        /*02ec*/ 	.short	0x0100
        /*02ee*/ 	.byte	0x05
	.zero		1


	//   ....[32]....
        /*02f0*/ 	.word	0x00000b10
        /*02f4*/ 	.word	0x000000ff
        /*02f8*/ 	.word	0x000000f8
        /*02fc*/ 	.short	0x0100
        /*02fe*/ 	.byte	0x05
	.zero		1


	//   ....[33]....
        /*0300*/ 	.word	0x00000b20
        /*0304*/ 	.word	0x000000ff
        /*0308*/ 	.word	0x00000108
        /*030c*/ 	.short	0x0100
        /*030e*/ 	.byte	0x05
	.zero		1


	//   ....[34]....
        /*0310*/ 	.word	0x00000c50
        /*0314*/ 	.word	0x000000ff
        /*0318*/ 	.word	0x00000110
        /*031c*/ 	.short	0x0100
        /*031e*/ 	.byte	0x07
	.zero		1


	//   ....[35]....
        /*0320*/ 	.word	0x00000c60
        /*0324*/ 	.word	0x000000ff
        /*0328*/ 	.word	0x00000130
        /*032c*/ 	.short	0x0100
        /*032e*/ 	.byte	0x07
	.zero		1


	//   ....[36]....
        /*0330*/ 	.word	0x00000c70
        /*0334*/ 	.word	0x000000ff
        /*0338*/ 	.word	0x00000118
        /*033c*/ 	.short	0x0100
        /*033e*/ 	.byte	0x07
	.zero		1


	//   ....[37]....
        /*0340*/ 	.word	0x00000c80
        /*0344*/ 	.word	0x000000ff
        /*0348*/ 	.word	0x00000138
        /*034c*/ 	.short	0x0100
        /*034e*/ 	.byte	0x07
	.zero		1


	//   ....[38]....
        /*0350*/ 	.word	0x00000c90
        /*0354*/ 	.word	0x000000ff
        /*0358*/ 	.word	0x00000120
        /*035c*/ 	.short	0x0100
        /*035e*/ 	.byte	0x07
	.zero		1


	//   ....[39]....
        /*0360*/ 	.word	0x00000ca0
        /*0364*/ 	.word	0x000000ff
        /*0368*/ 	.word	0x00000140
        /*036c*/ 	.short	0x0100
        /*036e*/ 	.byte	0x07
	.zero		1


	//   ....[40]....
        /*0370*/ 	.word	0x00000cb0
        /*0374*/ 	.word	0x000000ff
        /*0378*/ 	.word	0x00000128
        /*037c*/ 	.short	0x0100
        /*037e*/ 	.byte	0x07
	.zero		1


	//   ....[41]....
        /*0380*/ 	.word	0x00000cc0
        /*0384*/ 	.word	0x000000ff
        /*0388*/ 	.word	0x00000148
        /*038c*/ 	.short	0x0100
        /*038e*/ 	.byte	0x07
	.zero		1


	//   ....[42]....
        /*0390*/ 	.word	0x00000db0
        /*0394*/ 	.word	0x000000ff
        /*0398*/ 	.word	0x00000150
        /*039c*/ 	.short	0x0100
        /*039e*/ 	.byte	0x05
	.zero		1


	//   ....[43]....
        /*03a0*/ 	.word	0x00000dc0
        /*03a4*/ 	.word	0x000000ff
        /*03a8*/ 	.word	0x00000160
        /*03ac*/ 	.short	0x0100
        /*03ae*/ 	.byte	0x05
	.zero		1


	//   ....[44]....
        /*03b0*/ 	.word	0x00000dd0
        /*03b4*/ 	.word	0x000000ff
        /*03b8*/ 	.word	0x00000158
        /*03bc*/ 	.short	0x0100
        /*03be*/ 	.byte	0x05
	.zero		1


	//   ....[45]....
        /*03c0*/ 	.word	0x00000de0
        /*03c4*/ 	.word	0x000000ff
        /*03c8*/ 	.word	0x00000168
        /*03cc*/ 	.short	0x0100
        /*03ce*/ 	.byte	0x05
	.zero		1


	//   ....[46]....
        /*03d0*/ 	.word	0x000016b0
        /*03d4*/ 	.word	0x00000003
        /*03d8*/ 	.word	0x00000160
        /*03dc*/ 	.short	0x010a
        /*03de*/ 	.byte	0xff
	.zero		1


	//   ....[47]....
        /*03e0*/ 	.word	0x000016e0
        /*03e4*/ 	.word	0x00000003
        /*03e8*/ 	.word	0x00000150
        /*03ec*/ 	.short	0x0101
        /*03ee*/ 	.byte	0xff
	.zero		1


	//   ....[48]....
        /*03f0*/ 	.word	0x000017b0
        /*03f4*/ 	.word	0x000000ff
        /*03f8*/ 	.word	0x00000060
        /*03fc*/ 	.short	0x010a
        /*03fe*/ 	.byte	0x08
	.zero		1


	//   ....[49]....
        /*0400*/ 	.word	0x00001850
        /*0404*/ 	.word	0x000000ff
        /*0408*/ 	.word	0x00000060
        /*040c*/ 	.short	0x010a
        /*040e*/ 	.byte	0x21
	.zero		1


	//   ....[50]....
        /*0410*/ 	.word	0x000019b0
        /*0414*/ 	.word	0x000000ff
        /*0418*/ 	.word	0x00000060
        /*041c*/ 	.short	0x010a
        /*041e*/ 	.byte	0x08
	.zero		1


	//   ....[51]....
        /*0420*/ 	.word	0x00001aa0
        /*0424*/ 	.word	0x000000ff
        /*0428*/ 	.word	0x000000e8
        /*042c*/ 	.short	0x0101
        /*042e*/ 	.byte	0x04
	.zero		1


	//   ....[52]....
        /*0430*/ 	.word	0x00001ac0
        /*0434*/ 	.word	0x000000ff
        /*0438*/ 	.word	0x00000060
        /*043c*/ 	.short	0x010a
        /*043e*/ 	.byte	0x08
	.zero		1


	//   ....[53]....
        /*0440*/ 	.word	0x00001b40
        /*0444*/ 	.word	0x000000ff
        /*0448*/ 	.word	0x00000060
        /*044c*/ 	.short	0x010a
        /*044e*/ 	.byte	0x11
	.zero		1


	//   ....[54]....
        /*0450*/ 	.word	0x00001ca0
        /*0454*/ 	.word	0x000000ff
        /*0458*/ 	.word	0x00000060
        /*045c*/ 	.short	0x010a
        /*045e*/ 	.byte	0x08
	.zero		1


	//   ....[55]....
        /*0460*/ 	.word	0x00001dc0
        /*0464*/ 	.word	0x00000002
        /*0468*/ 	.word	0x000000f0
        /*046c*/ 	.short	0x010a
        /*046e*/ 	.byte	0xff
	.zero		1


	//   ....[56]....
        /*0470*/ 	.word	0x00001e80
        /*0474*/ 	.word	0x00000002
        /*0478*/ 	.word	0x00000000
        /*047c*/ 	.short	0x0101
        /*047e*/ 	.byte	0xff
	.zero		1


	//   ....[57]....
        /*0480*/ 	.word	0x000023e0
        /*0484*/ 	.word	0x000000ff
        /*0488*/ 	.word	0x00000000
        /*048c*/ 	.short	0x010a
        /*048e*/ 	.byte	0x05
	.zero		1


	//   ....[58]....
        /*0490*/ 	.word	0x00002470
        /*0494*/ 	.word	0x000000ff
        /*0498*/ 	.word	0x00000000
        /*049c*/ 	.short	0x010a
        /*049e*/ 	.byte	0x05
	.zero		1


	//   ....[59]....
        /*04a0*/ 	.word	0x00002500
        /*04a4*/ 	.word	0x000000ff
        /*04a8*/ 	.word	0x00000000
        /*04ac*/ 	.short	0x010a
        /*04ae*/ 	.byte	0x05
	.zero		1


	//   ....[60]....
        /*04b0*/ 	.word	0x00002590
        /*04b4*/ 	.word	0x000000ff
        /*04b8*/ 	.word	0x00000000
        /*04bc*/ 	.short	0x010a
        /*04be*/ 	.byte	0x05
	.zero		1


	//   ....[61]....
        /*04c0*/ 	.word	0x00002620
        /*04c4*/ 	.word	0x000000ff
        /*04c8*/ 	.word	0x00000000
        /*04cc*/ 	.short	0x010a
        /*04ce*/ 	.byte	0x05
	.zero		1


	//   ....[62]....
        /*04d0*/ 	.word	0x000026b0
        /*04d4*/ 	.word	0x000000ff
        /*04d8*/ 	.word	0x00000000
        /*04dc*/ 	.short	0x010a
        /*04de*/ 	.byte	0x05
	.zero		1


	//   ....[63]....
        /*04e0*/ 	.word	0x00002740
        /*04e4*/ 	.word	0x000000ff
        /*04e8*/ 	.word	0x00000000
        /*04ec*/ 	.short	0x010a
        /*04ee*/ 	.byte	0x05
	.zero		1


	//   ....[64]....
        /*04f0*/ 	.word	0x000027d0
        /*04f4*/ 	.word	0x000000ff
        /*04f8*/ 	.word	0x00000000
        /*04fc*/ 	.short	0x010a
        /*04fe*/ 	.byte	0x05
	.zero		1


	//   ....[65]....
        /*0500*/ 	.word	0x00002860
        /*0504*/ 	.word	0x000000ff
        /*0508*/ 	.word	0x00000000
        /*050c*/ 	.short	0x010a
        /*050e*/ 	.byte	0x05
	.zero		1


	//   ....[66]....
        /*0510*/ 	.word	0x000028f0
        /*0514*/ 	.word	0x000000ff
        /*0518*/ 	.word	0x00000000
        /*051c*/ 	.short	0x010a
        /*051e*/ 	.byte	0x05
	.zero		1


	//   ....[67]....
        /*0520*/ 	.word	0x00002980
        /*0524*/ 	.word	0x000000ff
        /*0528*/ 	.word	0x00000000
        /*052c*/ 	.short	0x010a
        /*052e*/ 	.byte	0x05
	.zero		1


	//   ....[68]....
        /*0530*/ 	.word	0x00002a20
        /*0534*/ 	.word	0x00000000
        /*0538*/ 	.word	0x00000000
        /*053c*/ 	.short	0x010a
        /*053e*/ 	.byte	0xff
	.zero		1


	//   ....[69]....
        /*0540*/ 	.word	0x00002b40
        /*0544*/ 	.word	0x00000000
        /*0548*/ 	.word	0x00000150
        /*054c*/ 	.short	0x010a
        /*054e*/ 	.byte	0xff
	.zero		1


	//   ....[70]....
        /*0550*/ 	.word	0x00002ba0
        /*0554*/ 	.word	0x00000004
        /*0558*/ 	.word	0x00000000
        /*055c*/ 	.short	0x0101
        /*055e*/ 	.byte	0xff
	.zero		1


	//   ....[71]....
        /*0560*/ 	.word	0x00002bc0
        /*0564*/ 	.word	0x000000ff
        /*0568*/ 	.word	0x00000100
        /*056c*/ 	.short	0x010a
        /*056e*/ 	.byte	0x05
	.zero		1


	//   ....[72]....
        /*0570*/ 	.word	0x00002ce0
        /*0574*/ 	.word	0x00000000
        /*0578*/ 	.word	0x000000f0
        /*057c*/ 	.short	0x010a
        /*057e*/ 	.byte	0xff
	.zero		1


	//   ....[73]....
        /*0580*/ 	.word	0x00002df0
        /*0584*/ 	.word	0x00000000
        /*0588*/ 	.word	0x00000000
        /*058c*/ 	.short	0x0101
        /*058e*/ 	.byte	0xff
	.zero		1


	//   ....[74]....
        /*0590*/ 	.word	0x00002e80
        /*0594*/ 	.word	0x000000ff
        /*0598*/ 	.word	0x00000100
        /*059c*/ 	.short	0x0106
        /*059e*/ 	.byte	0x05
	.zero		1


	//   ....[75]....
        /*05a0*/ 	.word	0x00002ea0
        /*05a4*/ 	.word	0x000000ff
        /*05a8*/ 	.word	0x00000100
        /*05ac*/ 	.short	0x010a
        /*05ae*/ 	.byte	0x05
	.zero		1


	//   ....[76]....
        /*05b0*/ 	.word	0x00002f30
        /*05b4*/ 	.word	0x000000ff
        /*05b8*/ 	.word	0x00000100
        /*05bc*/ 	.short	0x0106
        /*05be*/ 	.byte	0x04
	.zero		1


	//   ....[77]....
        /*05c0*/ 	.word	0x00002f70
        /*05c4*/ 	.word	0x00000000
        /*05c8*/ 	.word	0x00000100
        /*05cc*/ 	.short	0x010a
        /*05ce*/ 	.byte	0xff
	.zero		1


	//   ....[78]....
        /*05d0*/ 	.word	0x00003460
        /*05d4*/ 	.word	0x00000000
        /*05d8*/ 	.word	0x000000f0
        /*05dc*/ 	.short	0x010a
        /*05de*/ 	.byte	0xff
	.zero		1


	//   ....[79]....
        /*05e0*/ 	.word	0x00003570
        /*05e4*/ 	.word	0x00000003
        /*05e8*/ 	.word	0x00000000
        /*05ec*/ 	.short	0x0101
        /*05ee*/ 	.byte	0xff
	.zero		1


	//   ....[80]....
        /*05f0*/ 	.word	0x00003580
        /*05f4*/ 	.word	0x000000ff
        /*05f8*/ 	.word	0x00000000
        /*05fc*/ 	.short	0x010a
        /*05fe*/ 	.byte	0x04
	.zero		1


	//   ....[81]....
        /*0600*/ 	.word	0x000035a0
        /*0604*/ 	.word	0x000000ff
        /*0608*/ 	.word	0x00000130
        /*060c*/ 	.short	0x010a
        /*060e*/ 	.byte	0x08
	.zero		1


	//   ....[82]....
        /*0610*/ 	.word	0x00003670
        /*0614*/ 	.word	0x000000ff
        /*0618*/ 	.word	0x00000000
        /*061c*/ 	.short	0x010a
        /*061e*/ 	.byte	0x07
	.zero		1


	//   ....[83]....
        /*0620*/ 	.word	0x000037b0
        /*0624*/ 	.word	0x000000ff
        /*0628*/ 	.word	0x00000000
        /*062c*/ 	.short	0x010a
        /*062e*/ 	.byte	0x04
	.zero		1


	//   ....[84]....
        /*0630*/ 	.word	0x000039a0
        /*0634*/ 	.word	0x000000ff
        /*0638*/ 	.word	0x00000000
        /*063c*/ 	.short	0x010a
        /*063e*/ 	.byte	0x05
	.zero		1


	//   ....[85]....
        /*0640*/ 	.word	0x00003a30
        /*0644*/ 	.word	0x000000ff
        /*0648*/ 	.word	0x00000000
        /*064c*/ 	.short	0x010a
        /*064e*/ 	.byte	0x05
	.zero		1


	//   ....[86]....
        /*0650*/ 	.word	0x00003ac0
        /*0654*/ 	.word	0x000000ff
        /*0658*/ 	.word	0x00000000
        /*065c*/ 	.short	0x010a
        /*065e*/ 	.byte	0x05
	.zero		1


	//   ....[87]....
        /*0660*/ 	.word	0x00003b50
        /*0664*/ 	.word	0x000000ff
        /*0668*/ 	.word	0x00000000
        /*066c*/ 	.short	0x010a
        /*066e*/ 	.byte	0x07
	.zero		1


	//   ....[88]....
        /*0670*/ 	.word	0x00003fb0
        /*0674*/ 	.word	0x00000000
        /*0678*/ 	.word	0x000000f0
        /*067c*/ 	.short	0x010a
        /*067e*/ 	.byte	0xff
	.zero		1


	//   ....[89]....
        /*0680*/ 	.word	0x00004070
        /*0684*/ 	.word	0x00000000
        /*0688*/ 	.word	0x00000000
        /*068c*/ 	.short	0x0101
        /*068e*/ 	.byte	0xff
	.zero		1


	//   ....[90]....
        /*0690*/ 	.word	0x00004390
        /*0694*/ 	.word	0x000000ff
        /*0698*/ 	.word	0x000000e8
        /*069c*/ 	.short	0x010a
        /*069e*/ 	.byte	0x07
	.zero		1


	//   ....[91]....
        /*06a0*/ 	.word	0x00004580
        /*06a4*/ 	.word	0x000000ff
        /*06a8*/ 	.word	0x000000d0
        /*06ac*/ 	.short	0x010a
        /*06ae*/ 	.byte	0x07
	.zero		1


	//   ....[92]....
        /*06b0*/ 	.word	0x00004750
        /*06b4*/ 	.word	0x000000ff
        /*06b8*/ 	.word	0x000000c0
        /*06bc*/ 	.short	0x010b
        /*06be*/ 	.byte	0x07
	.zero		1


	//   ....[93]....
        /*06c0*/ 	.word	0x000047c0
        /*06c4*/ 	.word	0x000000ff
        /*06c8*/ 	.word	0x00000000
        /*06cc*/ 	.short	0x0101
        /*06ce*/ 	.byte	0x08
	.zero		1


	//   ....[94]....
        /*06d0*/ 	.word	0x000047f0
        /*06d4*/ 	.word	0x000000ff
        /*06d8*/ 	.word	0x000000d8
        /*06dc*/ 	.short	0x010a
        /*06de*/ 	.byte	0x07
	.zero		1


	//   ....[95]....
        /*06e0*/ 	.word	0x00004a00
        /*06e4*/ 	.word	0x000000ff
        /*06e8*/ 	.word	0x000000c8
        /*06ec*/ 	.short	0x010b
        /*06ee*/ 	.byte	0x07
	.zero		1


	//   ....[96]....
        /*06f0*/ 	.word	0x00004a20
        /*06f4*/ 	.word	0x000000ff
        /*06f8*/ 	.word	0x00000000
        /*06fc*/ 	.short	0x0101
        /*06fe*/ 	.byte	0x0d
	.zero		1


	//   ....[97]....
        /*0700*/ 	.word	0x00004a50
        /*0704*/ 	.word	0x000000ff
        /*0708*/ 	.word	0x000000d0
        /*070c*/ 	.short	0x010a
        /*070e*/ 	.byte	0x07
	.zero		1


	//   ....[98]....
        /*0710*/ 	.word	0x00004a90
        /*0714*/ 	.word	0x00000000
        /*0718*/ 	.word	0x000000d8
        /*071c*/ 	.short	0x010a
        /*071e*/ 	.byte	0xff
	.zero		1


	//   ....[99]....
        /*0720*/ 	.word	0x00004dc0
        /*0724*/ 	.word	0x00000000
        /*0728*/ 	.word	0x000000f0
        /*072c*/ 	.short	0x010a
        /*072e*/ 	.byte	0xff
	.zero		1


	//   ....[100]....
        /*0730*/ 	.word	0x00004ed0
        /*0734*/ 	.word	0x00000000
        /*0738*/ 	.word	0x00000000
        /*073c*/ 	.short	0x0101
        /*073e*/ 	.byte	0xff
	.zero		1


	//   ....[101]....
        /*0740*/ 	.word	0x00005930
        /*0744*/ 	.word	0x00000003
        /*0748*/ 	.word	0x000000c0
        /*074c*/ 	.short	0x010a
        /*074e*/ 	.byte	0xff
	.zero		1


	//   ....[102]....
        /*0750*/ 	.word	0x00005970
        /*0754*/ 	.word	0x000000cf
        /*0758*/ 	.word	0x00000110
        /*075c*/ 	.short	0x010a
        /*075e*/ 	.byte	0xff
	.zero		1


	//   ....[103]....
        /*0760*/ 	.word	0x00005aa0
        /*0764*/ 	.word	0x00000003
        /*0768*/ 	.word	0x000000c0
        /*076c*/ 	.short	0x010a
        /*076e*/ 	.byte	0xff
	.zero		1


	//   ....[104]....
        /*0770*/ 	.word	0x00005c00
        /*0774*/ 	.word	0x00000000
        /*0778*/ 	.word	0x00000000
        /*077c*/ 	.short	0x0101
        /*077e*/ 	.byte	0xff
	.zero		1


	//   ....[105]....
        /*0780*/ 	.word	0x00005c60
        /*0784*/ 	.word	0x000000cf
        /*0788*/ 	.word	0x00000110
        /*078c*/ 	.short	0x010a
        /*078e*/ 	.byte	0xff
	.zero		1


	//   ....[106]....
        /*0790*/ 	.word	0x00007010
        /*0794*/ 	.word	0x000000d2
        /*0798*/ 	.word	0x000000c0
        /*079c*/ 	.short	0x010a
        /*079e*/ 	.byte	0xff
	.zero		1


	//   ....[107]....
        /*07a0*/ 	.word	0x000070e0
        /*07a4*/ 	.word	0x000000d2
        /*07a8*/ 	.word	0x000000c0
        /*07ac*/ 	.short	0x010a
        /*07ae*/ 	.byte	0xff
	.zero		1


	//   ....[108]....
        /*07b0*/ 	.word	0x00007220
        /*07b4*/ 	.word	0x00000003
        /*07b8*/ 	.word	0x00000000
        /*07bc*/ 	.short	0x0101
        /*07be*/ 	.byte	0xff
	.zero		1


	//   ....[109]....
        /*07c0*/ 	.word	0x00007730
        /*07c4*/ 	.word	0x000000ff
        /*07c8*/ 	.word	0x00000000
        /*07cc*/ 	.short	0x0101
        /*07ce*/ 	.byte	0x05
	.zero		1


	//   ....[110]....
        /*07d0*/ 	.word	0x000086b0
        /*07d4*/ 	.word	0x00000003
        /*07d8*/ 	.word	0x00000160
        /*07dc*/ 	.short	0x010a
        /*07de*/ 	.byte	0xff
	.zero		1


	//   ....[111]....
        /*07e0*/ 	.word	0x00008710
        /*07e4*/ 	.word	0x00000002
        /*07e8*/ 	.word	0x00000060
        /*07ec*/ 	.short	0x010a
        /*07ee*/ 	.byte	0xff
	.zero		1


	//   ....[112]....
        /*07f0*/ 	.word	0x00008770
        /*07f4*/ 	.word	0x00000002
        /*07f8*/ 	.word	0x00000060
        /*07fc*/ 	.short	0x010a
        /*07fe*/ 	.byte	0xff
	.zero		1


	//   ....[113]....
        /*0800*/ 	.word	0x000087c0
        /*0804*/ 	.word	0x00000002
        /*0808*/ 	.word	0x000000f0
        /*080c*/ 	.short	0x010a
        /*080e*/ 	.byte	0xff
	.zero		1


	//   ....[114]....
        /*0810*/ 	.word	0x00008820
        /*0814*/ 	.word	0x00000000
        /*0818*/ 	.word	0x00000000
        /*081c*/ 	.short	0x010a
        /*081e*/ 	.byte	0xff
	.zero		1


	//   ....[115]....
        /*0820*/ 	.word	0x00008880
        /*0824*/ 	.word	0x00000000
        /*0828*/ 	.word	0x00000000
        /*082c*/ 	.short	0x010a
        /*082e*/ 	.byte	0xff
	.zero		1


	//   ....[116]....
        /*0830*/ 	.word	0x000088e0
        /*0834*/ 	.word	0x00000000
        /*0838*/ 	.word	0x00000000
        /*083c*/ 	.short	0x010a
        /*083e*/ 	.byte	0xff
	.zero		1


	//   ....[117]....
        /*0840*/ 	.word	0x00008940
        /*0844*/ 	.word	0x00000000
        /*0848*/ 	.word	0x00000000
        /*084c*/ 	.short	0x010a
        /*084e*/ 	.byte	0xff
	.zero		1


	//   ....[118]....
        /*0850*/ 	.word	0x000089a0
        /*0854*/ 	.word	0x00000000
        /*0858*/ 	.word	0x00000000
        /*085c*/ 	.short	0x010a
        /*085e*/ 	.byte	0xff
	.zero		1


	//   ....[119]....
        /*0860*/ 	.word	0x00008a00
        /*0864*/ 	.word	0x00000000
        /*0868*/ 	.word	0x00000000
        /*086c*/ 	.short	0x010a
        /*086e*/ 	.byte	0xff
	.zero		1


	//   ....[120]....
        /*0870*/ 	.word	0x00008a60
        /*0874*/ 	.word	0x00000000
        /*0878*/ 	.word	0x00000000
        /*087c*/ 	.short	0x010a
        /*087e*/ 	.byte	0xff
	.zero		1


	//   ....[121]....
        /*0880*/ 	.word	0x00008ac0
        /*0884*/ 	.word	0x00000000
        /*0888*/ 	.word	0x00000000
        /*088c*/ 	.short	0x010a
        /*088e*/ 	.byte	0xff
	.zero		1


	//   ....[122]....
        /*0890*/ 	.word	0x00008b20
        /*0894*/ 	.word	0x00000000
        /*0898*/ 	.word	0x00000000
        /*089c*/ 	.short	0x010a
        /*089e*/ 	.byte	0xff
	.zero		1


	//   ....[123]....
        /*08a0*/ 	.word	0x00008b80
        /*08a4*/ 	.word	0x00000000
        /*08a8*/ 	.word	0x00000000
        /*08ac*/ 	.short	0x010a
        /*08ae*/ 	.byte	0xff
	.zero		1


	//   ....[124]....
        /*08b0*/ 	.word	0x00008be0
        /*08b4*/ 	.word	0x00000000
        /*08b8*/ 	.word	0x00000000
        /*08bc*/ 	.short	0x010a
        /*08be*/ 	.byte	0xff
	.zero		1


	//   ....[125]....
        /*08c0*/ 	.word	0x00008c30
        /*08c4*/ 	.word	0x00000000
        /*08c8*/ 	.word	0x00000150
        /*08cc*/ 	.short	0x010a
        /*08ce*/ 	.byte	0xff
	.zero		1


	//   ....[126]....
        /*08d0*/ 	.word	0x00008c90
        /*08d4*/ 	.word	0x00000000
        /*08d8*/ 	.word	0x00000100
        /*08dc*/ 	.short	0x010a
        /*08de*/ 	.byte	0xff
	.zero		1


	//   ....[127]....
        /*08e0*/ 	.word	0x00008ce0
        /*08e4*/ 	.word	0x00000000
        /*08e8*/ 	.word	0x000000f0
        /*08ec*/ 	.short	0x010a
        /*08ee*/ 	.byte	0xff
	.zero		1


	//   ....[128]....
        /*08f0*/ 	.word	0x00008d40
        /*08f4*/ 	.word	0x00000000
        /*08f8*/ 	.word	0x00000100
        /*08fc*/ 	.short	0x010a
        /*08fe*/ 	.byte	0xff
	.zero		1


	//   ....[129]....
        /*0900*/ 	.word	0x00008d90
        /*0904*/ 	.word	0x00000000
        /*0908*/ 	.word	0x000000f0
        /*090c*/ 	.short	0x010a
        /*090e*/ 	.byte	0xff
	.zero		1


	//   ....[130]....
        /*0910*/ 	.word	0x00008df0
        /*0914*/ 	.word	0x00000003
        /*0918*/ 	.word	0x00000130
        /*091c*/ 	.short	0x010a
        /*091e*/ 	.byte	0xff
	.zero		1


	//   ....[131]....
        /*0920*/ 	.word	0x00008e50
        /*0924*/ 	.word	0x00000000
        /*0928*/ 	.word	0x00000000
        /*092c*/ 	.short	0x010a
        /*092e*/ 	.byte	0xff
	.zero		1


	//   ....[132]....
        /*0930*/ 	.word	0x00008eb0
        /*0934*/ 	.word	0x00000000
        /*0938*/ 	.word	0x00000000
        /*093c*/ 	.short	0x010a
        /*093e*/ 	.byte	0xff
	.zero		1


	//   ....[133]....
        /*0940*/ 	.word	0x00008f10
        /*0944*/ 	.word	0x00000000
        /*0948*/ 	.word	0x00000000
        /*094c*/ 	.short	0x010a
        /*094e*/ 	.byte	0xff
	.zero		1


	//   ....[134]....
        /*0950*/ 	.word	0x00008f70
        /*0954*/ 	.word	0x00000000
        /*0958*/ 	.word	0x00000000
        /*095c*/ 	.short	0x010a
        /*095e*/ 	.byte	0xff
	.zero		1


	//   ....[135]....
        /*0960*/ 	.word	0x00008fd0
        /*0964*/ 	.word	0x00000000
        /*0968*/ 	.word	0x00000000
        /*096c*/ 	.short	0x010a
        /*096e*/ 	.byte	0xff
	.zero		1


	//   ....[136]....
        /*0970*/ 	.word	0x00009020
        /*0974*/ 	.word	0x00000000
        /*0978*/ 	.word	0x000000f0
        /*097c*/ 	.short	0x010a
        /*097e*/ 	.byte	0xff
	.zero		1


	//   ....[137]....
        /*0980*/ 	.word	0x00009080
        /*0984*/ 	.word	0x00000000
        /*0988*/ 	.word	0x000000e8
        /*098c*/ 	.short	0x010a
        /*098e*/ 	.byte	0xff
	.zero		1


	//   ....[138]....
        /*0990*/ 	.word	0x000090e0
        /*0994*/ 	.word	0x00000003
        /*0998*/ 	.word	0x000000d0
        /*099c*/ 	.short	0x010a
        /*099e*/ 	.byte	0xff
	.zero		1


	//   ....[139]....
        /*09a0*/ 	.word	0x00009140
        /*09a4*/ 	.word	0x00000003
        /*09a8*/ 	.word	0x000000d8
        /*09ac*/ 	.short	0x010a
        /*09ae*/ 	.byte	0xff
	.zero		1


	//   ....[140]....
        /*09b0*/ 	.word	0x000091a0
        /*09b4*/ 	.word	0x00000000
        /*09b8*/ 	.word	0x000000d0
        /*09bc*/ 	.short	0x010a
        /*09be*/ 	.byte	0xff
	.zero		1


	//   ....[141]....
        /*09c0*/ 	.word	0x000091f0
        /*09c4*/ 	.word	0x00000000
        /*09c8*/ 	.word	0x000000f0
        /*09cc*/ 	.short	0x010a
        /*09ce*/ 	.byte	0xff
	.zero		1


	//   ....[142]....
        /*09d0*/ 	.word	0x00009240
        /*09d4*/ 	.word	0x00000003
        /*09d8*/ 	.word	0x000000c0
        /*09dc*/ 	.short	0x010a
        /*09de*/ 	.byte	0xff
	.zero		1


	//   ....[143]....
        /*09e0*/ 	.word	0x00009290
        /*09e4*/ 	.word	0x000000cf
        /*09e8*/ 	.word	0x00000110
        /*09ec*/ 	.short	0x010a
        /*09ee*/ 	.byte	0xff
	.zero		1


	//   ....[144]....
        /*09f0*/ 	.word	0x000092e0
        /*09f4*/ 	.word	0x000000d2
        /*09f8*/ 	.word	0x000000c0
        /*09fc*/ 	.short	0x010a
        /*09fe*/ 	.byte	0xff
	.zero		1


	//----- nvinfo : EIATTR_NUM_MBARRIERS
	.align		4
.L_47:
        /*0a00*/ 	.byte	0x03, 0x38
        /*0a02*/ 	.short	0x002e


	//----- nvinfo : EIATTR_EXIT_INSTR_OFFSETS
	.align		4
        /*0a04*/ 	.byte	0x04, 0x1c
        /*0a06*/ 	.short	(.L_49 - .L_48)


	//   ....[0]....
.L_48:
        /*0a08*/ 	.word	0x00002a50


	//   ....[1]....
        /*0a0c*/ 	.word	0x00002f40


	//   ....[2]....
        /*0a10*/ 	.word	0x00002fa0


	//   ....[3]....
        /*0a14*/ 	.word	0x00003db0


	//   ....[4]....
        /*0a18*/ 	.word	0x00004ac0


	//   ....[5]....
        /*0a1c*/ 	.word	0x00004b00


	//   ....[6]....
        /*0a20*/ 	.word	0x000086a0


	//----- nvinfo : EIATTR_MAX_THREADS
	.align		4
.L_49:
        /*0a24*/ 	.byte	0x04, 0x05
        /*0a26*/ 	.short	(.L_51 - .L_50)
.L_50:
        /*0a28*/ 	.word	0x00000100
        /*0a2c*/ 	.word	0x00000001
        /*0a30*/ 	.word	0x00000001


	//----- nvinfo : EIATTR_CRS_STACK_SIZE
	.align		4
.L_51:
        /*0a34*/ 	.byte	0x04, 0x1e
        /*0a36*/ 	.short	(.L_53 - .L_52)
.L_52:
        /*0a38*/ 	.word	0x00000000


	//----- nvinfo : EIATTR_CBANK_PARAM_SIZE
	.align		4
.L_53:
        /*0a3c*/ 	.byte	0x03, 0x19
        /*0a3e*/ 	.short	0x0800


	//----- nvinfo : EIATTR_PARAM_CBANK
	.align		4
        /*0a40*/ 	.byte	0x04, 0x0a
        /*0a42*/ 	.short	(.L_55 - .L_54)
	.align		4
.L_54:
        /*0a44*/ 	.word	index@(.nv.constant0._ZN7cutlass13device_kernelINS_4gemm6kernel13GemmUniversalIN4cute5tupleIJiiiiEEENS1_10collective13CollectiveMmaINS1_35MainloopSm100TmaUmmaWarpSpecializedILi12ELi2ELi4ENS5_IJNS4_1CILi1EEESB_SB_EEEEENS5_IJNSA_ILi128EEESE_NSA_ILi64EEEEEENS_12float_e5m2_tENS5_IJlSB_lEEENS_12float_e4m3_tENS5_IJSB_llEEENS4_8TiledMMAINS4_8MMA_AtomIJNS4_10MMA_TraitsINS4_19SM100_MMA_F8F6F4_SSEJSH_SJ_fSE_SE_NS4_17integral_constantINS4_4UMMA5MajorELSR_0EEENSP_ISR_LSR_1EEENSP_INSQ_7ScaleInELSU_0EEESV_EEEEEENS4_6LayoutISC_NS5_IJNSA_ILi0EEESZ_SZ_EEEEENS5_IJNS4_10UnderscoreES12_S12_EEEEENS4_13SM90_TMA_LOADENS4_14ComposedLayoutINS4_7SwizzleILi2ELi4ELi3EEENS4_18smem_ptr_flag_bitsILi8EEENSY_INS5_IJNSA_ILi8EEESF_EEENS5_IJSF_SB_EEEEEEEvNS4_8identityES15_NS16_INS17_ILi3ELi4ELi3EEES1A_NSY_INS5_IJSE_S1B_EEENS5_IJSB_SE_EEEEEEEvS1G_EENS_8epilogue10collective18CollectiveEpilogueINS1N_23Sm100TmaWarpSpecializedILi2ELi2ELi64ELb0ELb0EEEJSG_NS5_IJNSY_ISE_SB_EENSY_ISF_SB_EEEEESH_SI_SH_SI_NS1N_6fusion15FusionCallbacksIS1R_NS1V_17LinearCombinationISH_fSH_fLNS_15FloatRoundStyleE2EEESG_S1U_JEEENS4_5SM1004TMEM4LOAD26SM100_TMEM_LOAD_32dp32b64xES15_S1F_NS4_39AutoVectorizingCopyWithAssumedAlignmentILi128EEENS4_14SM90_TMA_STOREES1F_S26_S26_EEEvvEEEEvNT_6ParamsE)
        /*0a48*/ 	.short	0x0380
        /*0a4a*/ 	.short	0x0800


	//----- nvinfo : EIATTR_SW_WAR
	.align		4
.L_55:
        /*0a4c*/ 	.byte	0x04, 0x36
        /*0a4e*/ 	.short	(.L_57 - .L_56)
.L_56:
        /*0a50*/ 	.word	0x00000008
.L_57:


//--------------------- .nv.callgraph             --------------------------
	.section	.nv.callgraph,"",@"SHT_CUDA_CALLGRAPH"
	.align	4
	.sectionentsize	8
	.align		4
        /*0000*/ 	.word	0x00000000
	.align		4
        /*0004*/ 	.word	0xffffffff
	.align		4
        /*0008*/ 	.word	index@(_ZN7cutlass13device_kernelINS_4gemm6kernel13GemmUniversalIN4cute5tupleIJiiiiEEENS1_10collective13CollectiveMmaINS1_35MainloopSm100TmaUmmaWarpSpecializedILi12ELi2ELi4ENS5_IJNS4_1CILi1EEESB_SB_EEEEENS5_IJNSA_ILi128EEESE_NSA_ILi64EEEEEENS_12float_e5m2_tENS5_IJlSB_lEEENS_12float_e4m3_tENS5_IJSB_llEEENS4_8TiledMMAINS4_8MMA_AtomIJNS4_10MMA_TraitsINS4_19SM100_MMA_F8F6F4_SSEJSH_SJ_fSE_SE_NS4_17integral_constantINS4_4UMMA5MajorELSR_0EEENSP_ISR_LSR_1EEENSP_INSQ_7ScaleInELSU_0EEESV_EEEEEENS4_6LayoutISC_NS5_IJNSA_ILi0EEESZ_SZ_EEEEENS5_IJNS4_10UnderscoreES12_S12_EEEEENS4_13SM90_TMA_LOADENS4_14ComposedLayoutINS4_7SwizzleILi2ELi4ELi3EEENS4_18smem_ptr_flag_bitsILi8EEENSY_INS5_IJNSA_ILi8EEESF_EEENS5_IJSF_SB_EEEEEEEvNS4_8identityES15_NS16_INS17_ILi3ELi4ELi3EEES1A_NSY_INS5_IJSE_S1B_EEENS5_IJSB_SE_EEEEEEEvS1G_EENS_8epilogue10collective18CollectiveEpilogueINS1N_23Sm100TmaWarpSpecializedILi2ELi2ELi64ELb0ELb0EEEJSG_NS5_IJNSY_ISE_SB_EENSY_ISF_SB_EEEEESH_SI_SH_SI_NS1N_6fusion15FusionCallbacksIS1R_NS1V_17LinearCombinationISH_fSH_fLNS_15FloatRoundStyleE2EEESG_S1U_JEEENS4_5SM1004TMEM4LOAD26SM100_TMEM_LOAD_32dp32b64xES15_S1F_NS4_39AutoVectorizingCopyWithAssumedAlignmentILi128EEENS4_14SM90_TMA_STOREES1F_S26_S26_EEEvvEEEEvNT_6ParamsE)
	.align		4
        /*000c*/ 	.word	index@(__assertfail)
	.align		4
        /*0010*/ 	.word	0x00000000
	.align		4
        /*0014*/ 	.word	0xfffffffe
	.align		4
        /*0018*/ 	.word	0x00000000
	.align		4
        /*001c*/ 	.word	0xfffffffd
	.align		4
        /*0020*/ 	.word	0x00000000
	.align		4
        /*0024*/ 	.word	0xfffffffc


//--------------------- .nv.constant4             --------------------------
	.section	.nv.constant4,"a",@progbits
	.align	8
	.align		8
.nv.constant4:
        /*0000*/ 	.dword	__assertfail
	.align		8
        /*0008*/ 	.dword	__unnamed_1
	.align		8
        /*0010*/ 	.dword	__unnamed_2
	.align		8
        /*0018*/ 	.dword	_ZN40_INTERNAL_02c1d459_4_k_cu_e7dc7532_196474cuda3std3__45__cpo5beginE
	.align		8
        /*0020*/ 	.dword	_ZN40_INTERNAL_02c1d459_4_k_cu_e7dc7532_196474cuda3std3__45__cpo3endE
	.align		8
        /*0028*/ 	.dword	_ZN40_INTERNAL_02c1d459_4_k_cu_e7dc7532_196474cuda3std3__45__cpo6cbeginE
	.align		8
        /*0030*/ 	.dword	_ZN40_INTERNAL_02c1d459_4_k_cu_e7dc7532_196474cuda3std3__45__cpo4cendE
	.align		8
        /*0038*/ 	.dword	_ZN40_INTERNAL_02c1d459_4_k_cu_e7dc7532_196474cuda3std3__442_GLOBAL__N__02c1d459_4_k_cu_e7dc7532_196476ignoreE
	.align		8
        /*0040*/ 	.dword	_ZN40_INTERNAL_02c1d459_4_k_cu_e7dc7532_196474cuda3std3__419piecewise_constructE
	.align		8
        /*0048*/ 	.dword	_ZN40_INTERNAL_02c1d459_4_k_cu_e7dc7532_196474cuda3std3__48in_placeE
	.align		8
        /*0050*/ 	.dword	_ZN40_INTERNAL_02c1d459_4_k_cu_e7dc7532_196474cuda3std6ranges3__45__cpo4swapE
	.align		8
        /*0058*/ 	.dword	_ZN40_INTERNAL_02c1d459_4_k_cu_e7dc7532_196474cuda3std6ranges3__45__cpo9iter_moveE
	.align		8
        /*0060*/ 	.dword	_ZN40_INTERNAL_02c1d459_4_k_cu_e7dc7532_196474cute7productE
	.align		8
        /*0068*/ 	.dword	_ZN40_INTERNAL_02c1d459_4_k_cu_e7dc7532_196474cute1_E
	.align		8
        /*0070*/ 	.dword	$str$25
	.align		8
        /*0078*/ 	.dword	$str$26
	.align		8
        /*0080*/ 	.dword	$str$27
	.align		8
        /*0088*/ 	.dword	$str$28


//--------------------- .text._ZN7cutlass13device_kernelINS_4gemm6kernel13GemmUniversalIN4cute5tupleIJiiiiEEENS1_10collective13CollectiveMmaINS1_35MainloopSm100TmaUmmaWarpSpecializedILi12ELi2ELi4ENS5_IJNS4_1CILi1EEESB_SB_EEEEENS5_IJNSA_ILi128EEESE_NSA_ILi64EEEEEENS_12float_e5m2_tENS5_IJlSB_lEEENS_12float_e4m3_tENS5_IJSB_llEEENS4_8TiledMMAINS4_8MMA_AtomIJNS4_10MMA_TraitsINS4_19SM100_MMA_F8F6F4_SSEJSH_SJ_fSE_SE_NS4_17integral_constantINS4_4UMMA5MajorELSR_0EEENSP_ISR_LSR_1EEENSP_INSQ_7ScaleInELSU_0EEESV_EEEEEENS4_6LayoutISC_NS5_IJNSA_ILi0EEESZ_SZ_EEEEENS5_IJNS4_10UnderscoreES12_S12_EEEEENS4_13SM90_TMA_LOADENS4_14ComposedLayoutINS4_7SwizzleILi2ELi4ELi3EEENS4_18smem_ptr_flag_bitsILi8EEENSY_INS5_IJNSA_ILi8EEESF_EEENS5_IJSF_SB_EEEEEEEvNS4_8identityES15_NS16_INS17_ILi3ELi4ELi3EEES1A_NSY_INS5_IJSE_S1B_EEENS5_IJSB_SE_EEEEEEEvS1G_EENS_8epilogue10collective18CollectiveEpilogueINS1N_23Sm100TmaWarpSpecializedILi2ELi2ELi64ELb0ELb0EEEJSG_NS5_IJNSY_ISE_SB_EENSY_ISF_SB_EEEEESH_SI_SH_SI_NS1N_6fusion15FusionCallbacksIS1R_NS1V_17LinearCombinationISH_fSH_fLNS_15FloatRoundStyleE2EEESG_S1U_JEEENS4_5SM1004TMEM4LOAD26SM100_TMEM_LOAD_32dp32b64xES15_S1F_NS4_39AutoVectorizingCopyWithAssumedAlignmentILi128EEENS4_14SM90_TMA_STOREES1F_S26_S26_EEEvvEEEEvNT_6ParamsE --------------------------
	.section	.text._ZN7cutlass13device_kernelINS_4gemm6kernel13GemmUniversalIN4cute5tupleIJiiiiEEENS1_10collective13CollectiveMmaINS1_35MainloopSm100TmaUmmaWarpSpecializedILi12ELi2ELi4ENS5_IJNS4_1CILi1EEESB_SB_EEEEENS5_IJNSA_ILi128EEESE_NSA_ILi64EEEEEENS_12float_e5m2_tENS5_IJlSB_lEEENS_12float_e4m3_tENS5_IJSB_llEEENS4_8TiledMMAINS4_8MMA_AtomIJNS4_10MMA_TraitsINS4_19SM100_MMA_F8F6F4_SSEJSH_SJ_fSE_SE_NS4_17integral_constantINS4_4UMMA5MajorELSR_0EEENSP_ISR_LSR_1EEENSP_INSQ_7ScaleInELSU_0EEESV_EEEEEENS4_6LayoutISC_NS5_IJNSA_ILi0EEESZ_SZ_EEEEENS5_IJNS4_10UnderscoreES12_S12_EEEEENS4_13SM90_TMA_LOADENS4_14ComposedLayoutINS4_7SwizzleILi2ELi4ELi3EEENS4_18smem_ptr_flag_bitsILi8EEENSY_INS5_IJNSA_ILi8EEESF_EEENS5_IJSF_SB_EEEEEEEvNS4_8identityES15_NS16_INS17_ILi3ELi4ELi3EEES1A_NSY_INS5_IJSE_S1B_EEENS5_IJSB_SE_EEEEEEEvS1G_EENS_8epilogue10collective18CollectiveEpilogueINS1N_23Sm100TmaWarpSpecializedILi2ELi2ELi64ELb0ELb0EEEJSG_NS5_IJNSY_ISE_SB_EENSY_ISF_SB_EEEEESH_SI_SH_SI_NS1N_6fusion15FusionCallbacksIS1R_NS1V_17LinearCombinationISH_fSH_fLNS_15FloatRoundStyleE2EEESG_S1U_JEEENS4_5SM1004TMEM4LOAD26SM100_TMEM_LOAD_32dp32b64xES15_S1F_NS4_39AutoVectorizingCopyWithAssumedAlignmentILi128EEENS4_14SM90_TMA_STOREES1F_S26_S26_EEEvvEEEEvNT_6ParamsE,"ax",@progbits
	.align	128
.text._ZN7cutlass13device_kernelINS_4gemm6kernel13GemmUniversalIN4cute5tupleIJiiiiEEENS1_10collective13CollectiveMmaINS1_35MainloopSm100TmaUmmaWarpSpecializedILi12ELi2ELi4ENS5_IJNS4_1CILi1EEESB_SB_EEEEENS5_IJNSA_ILi128EEESE_NSA_ILi64EEEEEENS_12float_e5m2_tENS5_IJlSB_lEEENS_12float_e4m3_tENS5_IJSB_llEEENS4_8TiledMMAINS4_8MMA_AtomIJNS4_10MMA_TraitsINS4_19SM100_MMA_F8F6F4_SSEJSH_SJ_fSE_SE_NS4_17integral_constantINS4_4UMMA5MajorELSR_0EEENSP_ISR_LSR_1EEENSP_INSQ_7ScaleInELSU_0EEESV_EEEEEENS4_6LayoutISC_NS5_IJNSA_ILi0EEESZ_SZ_EEEEENS5_IJNS4_10UnderscoreES12_S12_EEEEENS4_13SM90_TMA_LOADENS4_14ComposedLayoutINS4_7SwizzleILi2ELi4ELi3EEENS4_18smem_ptr_flag_bitsILi8EEENSY_INS5_IJNSA_ILi8EEESF_EEENS5_IJSF_SB_EEEEEEEvNS4_8identityES15_NS16_INS17_ILi3ELi4ELi3EEES1A_NSY_INS5_IJSE_S1B_EEENS5_IJSB_SE_EEEEEEEvS1G_EENS_8epilogue10collective18CollectiveEpilogueINS1N_23Sm100TmaWarpSpecializedILi2ELi2ELi64ELb0ELb0EEEJSG_NS5_IJNSY_ISE_SB_EENSY_ISF_SB_EEEEESH_SI_SH_SI_NS1N_6fusion15FusionCallbacksIS1R_NS1V_17LinearCombinationISH_fSH_fLNS_15FloatRoundStyleE2EEESG_S1U_JEEENS4_5SM1004TMEM4LOAD26SM100_TMEM_LOAD_32dp32b64xES15_S1F_NS4_39AutoVectorizingCopyWithAssumedAlignmentILi128EEENS4_14SM90_TMA_STOREES1F_S26_S26_EEEvvEEEEvNT_6ParamsE:
        .type           _ZN7cutlass13device_kernelINS_4gemm6kernel13GemmUniversalIN4cute5tupleIJiiiiEEENS1_10collective13CollectiveMmaINS1_35MainloopSm100TmaUmmaWarpSpecializedILi12ELi2ELi4ENS5_IJNS4_1CILi1EEESB_SB_EEEEENS5_IJNSA_ILi128EEESE_NSA_ILi64EEEEEENS_12float_e5m2_tENS5_IJlSB_lEEENS_12float_e4m3_tENS5_IJSB_llEEENS4_8TiledMMAINS4_8MMA_AtomIJNS4_10MMA_TraitsINS4_19SM100_MMA_F8F6F4_SSEJSH_SJ_fSE_SE_NS4_17integral_constantINS4_4UMMA5MajorELSR_0EEENSP_ISR_LSR_1EEENSP_INSQ_7ScaleInELSU_0EEESV_EEEEEENS4_6LayoutISC_NS5_IJNSA_ILi0EEESZ_SZ_EEEEENS5_IJNS4_10UnderscoreES12_S12_EEEEENS4_13SM90_TMA_LOADENS4_14ComposedLayoutINS4_7SwizzleILi2ELi4ELi3EEENS4_18smem_ptr_flag_bitsILi8EEENSY_INS5_IJNSA_ILi8EEESF_EEENS5_IJSF_SB_EEEEEEEvNS4_8identityES15_NS16_INS17_ILi3ELi4ELi3EEES1A_NSY_INS5_IJSE_S1B_EEENS5_IJSB_SE_EEEEEEEvS1G_EENS_8epilogue10collective18CollectiveEpilogueINS1N_23Sm100TmaWarpSpecializedILi2ELi2ELi64ELb0ELb0EEEJSG_NS5_IJNSY_ISE_SB_EENSY_ISF_SB_EEEEESH_SI_SH_SI_NS1N_6fusion15FusionCallbacksIS1R_NS1V_17LinearCombinationISH_fSH_fLNS_15FloatRoundStyleE2EEESG_S1U_JEEENS4_5SM1004TMEM4LOAD26SM100_TMEM_LOAD_32dp32b64xES15_S1F_NS4_39AutoVectorizingCopyWithAssumedAlignmentILi128EEENS4_14SM90_TMA_STOREES1F_S26_S26_EEEvvEEEEvNT_6ParamsE,@function
        .size           _ZN7cutlass13device_kernelINS_4gemm6kernel13GemmUniversalIN4cute5tupleIJiiiiEEENS1_10collective13CollectiveMmaINS1_35MainloopSm100TmaUmmaWarpSpecializedILi12ELi2ELi4ENS5_IJNS4_1CILi1EEESB_SB_EEEEENS5_IJNSA_ILi128EEESE_NSA_ILi64EEEEEENS_12float_e5m2_tENS5_IJlSB_lEEENS_12float_e4m3_tENS5_IJSB_llEEENS4_8TiledMMAINS4_8MMA_AtomIJNS4_10MMA_TraitsINS4_19SM100_MMA_F8F6F4_SSEJSH_SJ_fSE_SE_NS4_17integral_constantINS4_4UMMA5MajorELSR_0EEENSP_ISR_LSR_1EEENSP_INSQ_7ScaleInELSU_0EEESV_EEEEEENS4_6LayoutISC_NS5_IJNSA_ILi0EEESZ_SZ_EEEEENS5_IJNS4_10UnderscoreES12_S12_EEEEENS4_13SM90_TMA_LOADENS4_14ComposedLayoutINS4_7SwizzleILi2ELi4ELi3EEENS4_18smem_ptr_flag_bitsILi8EEENSY_INS5_IJNSA_ILi8EEESF_EEENS5_IJSF_SB_EEEEEEEvNS4_8identityES15_NS16_INS17_ILi3ELi4ELi3EEES1A_NSY_INS5_IJSE_S1B_EEENS5_IJSB_SE_EEEEEEEvS1G_EENS_8epilogue10collective18CollectiveEpilogueINS1N_23Sm100TmaWarpSpecializedILi2ELi2ELi64ELb0ELb0EEEJSG_NS5_IJNSY_ISE_SB_EENSY_ISF_SB_EEEEESH_SI_SH_SI_NS1N_6fusion15FusionCallbacksIS1R_NS1V_17LinearCombinationISH_fSH_fLNS_15FloatRoundStyleE2EEESG_S1U_JEEENS4_5SM1004TMEM4LOAD26SM100_TMEM_LOAD_32dp32b64xES15_S1F_NS4_39AutoVectorizingCopyWithAssumedAlignmentILi128EEENS4_14SM90_TMA_STOREES1F_S26_S26_EEEvvEEEEvNT_6ParamsE,(.L_x_168 - _ZN7cutlass13device_kernelINS_4gemm6kernel13GemmUniversalIN4cute5tupleIJiiiiEEENS1_10collective13CollectiveMmaINS1_35MainloopSm100TmaUmmaWarpSpecializedILi12ELi2ELi4ENS5_IJNS4_1CILi1EEESB_SB_EEEEENS5_IJNSA_ILi128EEESE_NSA_ILi64EEEEEENS_12float_e5m2_tENS5_IJlSB_lEEENS_12float_e4m3_tENS5_IJSB_llEEENS4_8TiledMMAINS4_8MMA_AtomIJNS4_10MMA_TraitsINS4_19SM100_MMA_F8F6F4_SSEJSH_SJ_fSE_SE_NS4_17integral_constantINS4_4UMMA5MajorELSR_0EEENSP_ISR_LSR_1EEENSP_INSQ_7ScaleInELSU_0EEESV_EEEEEENS4_6LayoutISC_NS5_IJNSA_ILi0EEESZ_SZ_EEEEENS5_IJNS4_10UnderscoreES12_S12_EEEEENS4_13SM90_TMA_LOADENS4_14ComposedLayoutINS4_7SwizzleILi2ELi4ELi3EEENS4_18smem_ptr_flag_bitsILi8EEENSY_INS5_IJNSA_ILi8EEESF_EEENS5_IJSF_SB_EEEEEEEvNS4_8identityES15_NS16_INS17_ILi3ELi4ELi3EEES1A_NSY_INS5_IJSE_S1B_EEENS5_IJSB_SE_EEEEEEEvS1G_EENS_8epilogue10collective18CollectiveEpilogueINS1N_23Sm100TmaWarpSpecializedILi2ELi2ELi64ELb0ELb0EEEJSG_NS5_IJNSY_ISE_SB_EENSY_ISF_SB_EEEEESH_SI_SH_SI_NS1N_6fusion15FusionCallbacksIS1R_NS1V_17LinearCombinationISH_fSH_fLNS_15FloatRoundStyleE2EEESG_S1U_JEEENS4_5SM1004TMEM4LOAD26SM100_TMEM_LOAD_32dp32b64xES15_S1F_NS4_39AutoVectorizingCopyWithAssumedAlignmentILi128EEENS4_14SM90_TMA_STOREES1F_S26_S26_EEEvvEEEEvNT_6ParamsE)
        .other          _ZN7cutlass13device_kernelINS_4gemm6kernel13GemmUniversalIN4cute5tupleIJiiiiEEENS1_10collective13CollectiveMmaINS1_35MainloopSm100TmaUmmaWarpSpecializedILi12ELi2ELi4ENS5_IJNS4_1CILi1EEESB_SB_EEEEENS5_IJNSA_ILi128EEESE_NSA_ILi64EEEEEENS_12float_e5m2_tENS5_IJlSB_lEEENS_12float_e4m3_tENS5_IJSB_llEEENS4_8TiledMMAINS4_8MMA_AtomIJNS4_10MMA_TraitsINS4_19SM100_MMA_F8F6F4_SSEJSH_SJ_fSE_SE_NS4_17integral_constantINS4_4UMMA5MajorELSR_0EEENSP_ISR_LSR_1EEENSP_INSQ_7ScaleInELSU_0EEESV_EEEEEENS4_6LayoutISC_NS5_IJNSA_ILi0EEESZ_SZ_EEEEENS5_IJNS4_10UnderscoreES12_S12_EEEEENS4_13SM90_TMA_LOADENS4_14ComposedLayoutINS4_7SwizzleILi2ELi4ELi3EEENS4_18smem_ptr_flag_bitsILi8EEENSY_INS5_IJNSA_ILi8EEESF_EEENS5_IJSF_SB_EEEEEEEvNS4_8identityES15_NS16_INS17_ILi3ELi4ELi3EEES1A_NSY_INS5_IJSE_S1B_EEENS5_IJSB_SE_EEEEEEEvS1G_EENS_8epilogue10collective18CollectiveEpilogueINS1N_23Sm100TmaWarpSpecializedILi2ELi2ELi64ELb0ELb0EEEJSG_NS5_IJNSY_ISE_SB_EENSY_ISF_SB_EEEEESH_SI_SH_SI_NS1N_6fusion15FusionCallbacksIS1R_NS1V_17LinearCombinationISH_fSH_fLNS_15FloatRoundStyleE2EEESG_S1U_JEEENS4_5SM1004TMEM4LOAD26SM100_TMEM_LOAD_32dp32b64xES15_S1F_NS4_39AutoVectorizingCopyWithAssumedAlignmentILi128EEENS4_14SM90_TMA_STOREES1F_S26_S26_EEEvvEEEEvNT_6ParamsE,@"STO_CUDA_ENTRY STV_DEFAULT"
_ZN7cutlass13device_kernelINS_4gemm6kernel13GemmUniversalIN4cute5tupleIJiiiiEEENS1_10collective13CollectiveMmaINS1_35MainloopSm100TmaUmmaWarpSpecializedILi12ELi2ELi4ENS5_IJNS4_1CILi1EEESB_SB_EEEEENS5_IJNSA_ILi128EEESE_NSA_ILi64EEEEEENS_12float_e5m2_tENS5_IJlSB_lEEENS_12float_e4m3_tENS5_IJSB_llEEENS4_8TiledMMAINS4_8MMA_AtomIJNS4_10MMA_TraitsINS4_19SM100_MMA_F8F6F4_SSEJSH_SJ_fSE_SE_NS4_17integral_constantINS4_4UMMA5MajorELSR_0EEENSP_ISR_LSR_1EEENSP_INSQ_7ScaleInELSU_0EEESV_EEEEEENS4_6LayoutISC_NS5_IJNSA_ILi0EEESZ_SZ_EEEEENS5_IJNS4_10UnderscoreES12_S12_EEEEENS4_13SM90_TMA_LOADENS4_14ComposedLayoutINS4_7SwizzleILi2ELi4ELi3EEENS4_18smem_ptr_flag_bitsILi8EEENSY_INS5_IJNSA_ILi8EEESF_EEENS5_IJSF_SB_EEEEEEEvNS4_8identityES15_NS16_INS17_ILi3ELi4ELi3EEES1A_NSY_INS5_IJSE_S1B_EEENS5_IJSB_SE_EEEEEEEvS1G_EENS_8epilogue10collective18CollectiveEpilogueINS1N_23Sm100TmaWarpSpecializedILi2ELi2ELi64ELb0ELb0EEEJSG_NS5_IJNSY_ISE_SB_EENSY_ISF_SB_EEEEESH_SI_SH_SI_NS1N_6fusion15FusionCallbacksIS1R_NS1V_17LinearCombinationISH_fSH_fLNS_15FloatRoundStyleE2EEESG_S1U_JEEENS4_5SM1004TMEM4LOAD26SM100_TMEM_LOAD_32dp32b64xES15_S1F_NS4_39AutoVectorizingCopyWithAssumedAlignmentILi128EEENS4_14SM90_TMA_STOREES1F_S26_S26_EEEvvEEEEvNT_6ParamsE:
[----:B------:R-:W1:Y:S01]  /*0000*/  LDC R1, c[0x0][0x37c] ;  /* 0x0000df00ff017b82 */ /* 0x000e620000000800 */
[----:B------:R-:W2:Y:S01]  /*0010*/  S2R R189, SR_TID.X ;  /* 0x0000000000bd7919 */ /* 0x000ea20000002100 */
[----:B------:R-:W3:Y:S01]  /*0020*/  LDCU.64 UR4, c[0x0][0x890] ;  /* 0x00011200ff0477ac */ /* 0x000ee20008000a00 */
[----:B------:R-:W-:Y:S02]  /*0030*/  PRMT R171, RZ, 0x7610, R171 ;  /* 0x00007610ffab7816 */ /* 0x000fe400000000ab */
[----:B------:R-:W-:Y:S01]  /*0040*/  ELECT P5, URZ, PT ;  /* 0x0000000000ff782f */ /* 0x000fe200038a0000 */
[----:B------:R-:W4:Y:S01]  /*0050*/  LDCU.64 UR46, c[0x0][0x358] ;  /* 0x00006b00ff2e77ac */ /* 0x000f220008000a00 */
[----:B---3--:R-:W-:-:S04]  /*0060*/  UISETP.NE.U32.AND UP0, UPT, UR4, URZ, UPT ;  /* 0x000000ff0400728c */ /* 0x008fc8000bf05070 */
[----:B------:R-:W-:Y:S01]  /*0070*/  UISETP.NE.AND.EX UP0, UPT, UR5, URZ, UPT, UP0 ;  /* 0x000000ff0500728c */ /* 0x000fe2000bf05300 */
[----:B--2---:R-:W-:-:S05]  /*0080*/  SHF.R.U32.HI R173, RZ, 0x5, R189 ;  /* 0x00000005ffad7819 */ /* 0x004fca00000116bd */
[----:B------:R-:W2:Y:S02]  /*0090*/  SHFL.IDX PT, R0, R173, RZ, 0x1f ;  /* 0x00001fffad007589 */ /* 0x000ea400000e0000 */
[----:B--2---:R-:W-:Y:S01]  /*00a0*/  R2UR UR8, R0 ;  /* 0x00000000000872ca */ /* 0x004fe200000e0000 */
[----:B-1--4-:R-:W-:-:S14]  /*00b0*/  BRA.U UP0, `(.L_x_0) ;  /* 0x00000001002c7547 */ /* 0x012fdc000b800000 */
[----:B------:R-:W1:Y:S02]  /*00c0*/  LDCU.64 UR6, c[0x0][0x888] ;  /* 0x00011100ff0677ac */ /* 0x000e640008000a00 */
[----:B-1----:R-:W-:-:S04]  /*00d0*/  UISETP.NE.U32.AND UP0, UPT, UR6, URZ, UPT ;  /* 0x000000ff0600728c */ /* 0x002fc8000bf05070 */
[----:B------:R-:W-:-:S09]  /*00e0*/  UISETP.NE.AND.EX UP0, UPT, UR7, URZ, UPT, UP0 ;  /* 0x000000ff0700728c */ /* 0x000fd2000bf05300 */
[----:B------:R-:W-:Y:S05]  /*00f0*/  BRA.U !UP0, `(.L_x_1) ;  /* 0x0000000108107547 */ /* 0x000fea000b800000 */
[----:B------:R-:W1:Y:S02]  /*0100*/  LDC.64 R2, c[0x0][0x888] ;  /* 0x00022200ff027b82 */ /* 0x000e640000000a00 */
[----:B-1----:R1:W5:Y:S01]  /*0110*/  LDG.E R81, desc[UR46][R2.64] ;  /* 0x0000002e02517981 */ /* 0x002362000c1e1900 */
[----:B------:R-:W-:Y:S01]  /*0120*/  HFMA2 R171, -RZ, RZ, 0, 5.9604644775390625e-08 ;  /* 0x00000001ffab7431 */ /* 0x000fe200000001ff */
[----:B------:R-:W-:Y:S05]  /*0130*/  BRA `(.L_x_0) ;  /* 0x00000000000c7947 */ /* 0x000fea0003800000 */
.L_x_1:
[----:B------:R-:W1:Y:S01]  /*0140*/  LDCU UR6, c[0x0][0x880] ;  /* 0x00011000ff0677ac */ /* 0x000e620008000800 */
[----:B------:R-:W-:Y:S01]  /*0150*/  HFMA2 R171, -RZ, RZ, 0, 5.9604644775390625e-08 ;  /* 0x00000001ffab7431 */ /* 0x000fe200000001ff */
[----:B-1----:R-:W-:-:S07]  /*0160*/  MOV R81, UR6 ;  /* 0x0000000600517c02 */ /* 0x002fce0008000f00 */
.L_x_0:
[----:B------:R-:W2:Y:S02]  /*0170*/  LDCU.64 UR6, c[0x0][0x8b0] ;  /* 0x00011600ff0677ac */ /* 0x000ea40008000a00 */
[----:B--2---:R-:W-:-:S04]  /*0180*/  UISETP.NE.U32.AND UP0, UPT, UR6, URZ, UPT ;  /* 0x000000ff0600728c */ /* 0x004fc8000bf05070 */
[----:B------:R-:W-:-:S09]  /*0190*/  UISETP.NE.AND.EX UP0, UPT, UR7, URZ, UPT, UP0 ;  /* 0x000000ff0700728c */ /* 0x000fd2000bf05300 */
[----:B------:R-:W-:Y:S05]  /*01a0*/  BRA.U UP0, `(.L_x_2) ;  /* 0x0000000100247547 */ /* 0x000fea000b800000 */
[----:B------:R-:W2:Y:S02]  /*01b0*/  LDCU.64 UR6, c[0x0][0x8a8] ;  /* 0x00011500ff0677ac */ /* 0x000ea40008000a00 */
[----:B--2---:R-:W-:-:S04]  /*01c0*/  UISETP.NE.U32.AND UP0, UPT, UR6, URZ, UPT ;  /* 0x000000ff0600728c */ /* 0x004fc8000bf05070 */
[----:B------:R-:W-:-:S09]  /*01d0*/  UISETP.NE.AND.EX UP0, UPT, UR7, URZ, UPT, UP0 ;  /* 0x000000ff0700728c */ /* 0x000fd2000bf05300 */
[----:B------:R-:W-:Y:S05]  /*01e0*/  BRA.U !UP0, `(.L_x_3) ;  /* 0x00000001080c7547 */ /* 0x000fea000b800000 */
[----:B------:R-:W2:Y:S02]  /*01f0*/  LDC.64 R78, c[0x0][0x8a8] ;  /* 0x00022a00ff4e7b82 */ /* 0x000ea40000000a00 */
[----:B--2---:R2:W5:Y:S01]  /*0200*/  LDG.E R78, desc[UR46][R78.64] ;  /* 0x0000002e4e4e7981 */ /* 0x004562000c1e1900 */
[----:B------:R-:W-:Y:S05]  /*0210*/  BRA `(.L_x_2) ;  /* 0x0000000000087947 */ /* 0x000fea0003800000 */
.L_x_3:
[----:B------:R-:W2:Y:S02]  /*0220*/  LDCU UR6, c[0x0][0x8a0] ;  /* 0x00011400ff0677ac */ /* 0x000ea40008000800 */
[----:B--2---:R-:W-:Y:S02]  /*0230*/  MOV R78, UR6 ;  /* 0x00000006004e7c02 */ /* 0x004fe40008000f00 */
.L_x_2:
[----:B------:R-:W-:Y:S01]  /*0240*/  IMAD.U32 R0, RZ, RZ, UR8 ;  /* 0x00000008ff007e24 */ /* 0x000fe2000f8e00ff */
[----:B------:R-:W-:Y:S04]  /*0250*/  BSSY.RECONVERGENT B0, `(.L_x_4) ;  /* 0x000000c000007945 */ /* 0x000fe80003800200 */
[C---:B------:R-:W-:Y:S02]  /*0260*/  ISETP.NE.OR P1, PT, R0.reuse, 0x1, !P5 ;  /* 0x000000010000780c */ /* 0x040fe40006f25670 */
[----:B------:R-:W-:-:S11]  /*0270*/  ISETP.NE.OR P0, PT, R0, 0x3, !P5 ;  /* 0x000000030000780c */ /* 0x000fd60006f05670 */
[----:B------:R-:W-:Y:S05]  /*0280*/  @P1 BRA `(.L_x_5) ;  /* 0x0000000000201947 */ /* 0x000fea0003800000 */
[----:B------:R-:W3:Y:S02]  /*0290*/  LDCU.64 UR6, c[0x0][0x348] ;  /* 0x00006900ff0677ac */ /* 0x000ee40008000a00 */
[----:B---3--:R-:W-:Y:S02]  /*02a0*/  UIADD3 UR10, UP1, UPT, UR6, 0x80, URZ ;  /* 0x00000080060a7890 */ /* 0x008fe4000ff3e0ff */
[----:B------:R-:W-:Y:S02]  /*02b0*/  UIADD3 UR6, UP0, UPT, UR6, 0x180, URZ ;  /* 0x0000018006067890 */ /* 0x000fe4000ff1e0ff */
[----:B------:R-:W-:Y:S02]  /*02c0*/  UIADD3.X UR11, UPT, UPT, URZ, UR7, URZ, UP1, !UPT ;  /* 0x00000007ff0b7290 */ /* 0x000fe40008ffe4ff */
[----:B------:R-:W-:-:S07]  /*02d0*/  UIADD3.X UR7, UPT, UPT, URZ, UR7, URZ, UP0, !UPT ;  /* 0x00000007ff077290 */ /* 0x000fce00087fe4ff */
[----:B------:R3:W-:Y:S02]  /*02e0*/  UTMACCTL.PF [UR10] ;  /* 0x000000000a0079b9 */ /* 0x0007e40008040000 */
[----:B------:R3:W-:Y:S02]  /*02f0*/  UTMACCTL.PF [UR6] ;  /* 0x00000000060079b9 */ /* 0x0007e40008040000 */
[----:B---3--:R-:W-:Y:S01]  /*0300*/  NOP ;  /* 0x0000000000007918 */ /* 0x008fe20000000000 */
.L_x_5:
[----:B------:R-:W-:Y:S05]  /*0310*/  BSYNC.RECONVERGENT B0 ;  /* 0x0000000000007941 */ /* 0x000fea0003800200 */
.L_x_4:
[----:B------:R-:W-:Y:S04]  /*0320*/  BSSY.RECONVERGENT B0, `(.L_x_6) ;  /* 0x000000a000007945 */ /* 0x000fe80003800200 */
        /* <DEDUP_REMOVED lines=9> */
.L_x_7:
[----:B------:R-:W-:Y:S05]  /*03c0*/  BSYNC.RECONVERGENT B0 ;  /* 0x0000000000007941 */ /* 0x000fea0003800200 */
.L_x_6:
[----:B------:R-:W3:Y:S01]  /*03d0*/  LDCU.64 UR6, c[0x0][0x888] ;  /* 0x00011100ff0677ac */ /* 0x000ee20008000a00 */
[----:B------:R-:W-:Y:S02]  /*03e0*/  UISETP.EQ.U32.AND UP1, UPT, UR4, URZ, UPT ;  /* 0x000000ff0400728c */ /* 0x000fe4000bf22070 */
[----:B------:R-:W-:Y:S02]  /*03f0*/  UPLOP3.LUT UP2, UPT, UPT, UPT, UPT, 0x80, 0x8 ;  /* 0x000000000008789c */ /* 0x000fe40003f4f070 */
[----:B---3--:R-:W-:-:S04]  /*0400*/  UISETP.NE.U32.AND UP0, UPT, UR6, URZ, UPT ;  /* 0x000000ff0600728c */ /* 0x008fc8000bf05070 */
[----:B------:R-:W-:-:S04]  /*0410*/  UISETP.NE.AND.EX UP0, UPT, UR7, URZ, UPT, UP0 ;  /* 0x000000ff0700728c */ /* 0x000fc8000bf05300 */
[----:B------:R-:W-:-:S04]  /*0420*/  UISETP.EQ.OR.EX UP3, UPT, UR5, URZ, !UP0, UP1 ;  /* 0x000000ff0500728c */ /* 0x000fc8000c762710 */
[----:B------:R-:W-:-:S05]  /*0430*/  UP2UR UR50, UPR, URZ, 0x8 ;  /* 0x00000008ff327883 */ /* 0x000fca0008000000 */
[----:B------:R-:W-:Y:S07]  /*0440*/  BRA.U !UP3, `(.L_x_8) ;  /* 0x000000010b207547 */ /* 0x000fee000b800000 */
[----:B------:R-:W-:Y:S01]  /*0450*/  UISETP.NE.U32.AND UP2, UPT, UR4, URZ, UPT ;  /* 0x000000ff0400728c */ /* 0x000fe2000bf45070 */
[----:B-----5:R-:W-:Y:S01]  /*0460*/  FSETP.NEU.AND P0, PT, R81, RZ, PT ;  /* 0x000000ff5100720b */ /* 0x020fe20003f0d000 */
[----:B------:R-:W-:Y:S02]  /*0470*/  USEL UR4, URZ, 0xffffffff, UP0 ;  /* 0xffffffffff047887 */ /* 0x000fe40008000000 */
[----:B------:R-:W-:-:S10]  /*0480*/  UISETP.NE.AND.EX UP2, UPT, UR5, URZ, UPT, UP2 ;  /* 0x000000ff0500728c */ /* 0x000fd4000bf45320 */
[----:B------:R-:W-:Y:S01]  /*0490*/  VOTEU.ANY UP1, P0 ;  /* 0x0000000000ff7886 */ /* 0x000fe20000020100 */
[----:B------:R-:W-:-:S04]  /*04a0*/  @!UP2 USEL UR4, URZ, 0xffffffff, UP1 ;  /* 0xffffffffff04a887 */ /* 0x000fc80008800000 */
[----:B------:R-:W-:-:S04]  /*04b0*/  ULOP3.LUT UR4, UR4, 0x1, URZ, 0xc0, !UPT ;  /* 0x0000000104047892 */ /* 0x000fc8000f8ec0ff */
[----:B------:R-:W-:-:S11]  /*04c0*/  UISETP.NE.U32.AND UP2, UPT, UR4, 0x1, UPT ;  /* 0x000000010400788c */ /* 0x000fd6000bf45070 */
.L_x_8:
[----:B-1----:R-:W1:Y:S01]  /*04d0*/  SHFL.IDX PT, R2, R173, RZ, 0x1f ;  /* 0x00001fffad027589 */ /* 0x002e6200000e0000 */
[----:B------:R-:W-:-:S04]  /*04e0*/  UISETP.NE.AND UP1, UPT, UR8, 0x2, UPT ;  /* 0x000000020800788c */ /* 0x000fc8000bf25270 */
[----:B------:R-:W-:Y:S01]  /*04f0*/  USEL UR6, URZ, 0x1, UP1 ;  /* 0x00000001ff067887 */ /* 0x000fe20008800000 */
[----:B-1----:R-:W-:-:S13]  /*0500*/  ISETP.NE.AND P0, PT, R2, RZ, PT ;  /* 0x000000ff0200720c */ /* 0x002fda0003f05270 */
[----:B------:R-:W-:Y:S05]  /*0510*/  @P0 BRA `(.L_x_9) ;  /* 0x0000000000940947 */ /* 0x000fea0003800000 */
[----:B------:R-:W-:Y:S01]  /*0520*/  ELECT P0, URZ, PT ;  /* 0x0000000000ff782f */ /* 0x000fe20003800000 */
[----:B------:R-:W-:-:S12]  /*0530*/  BSSY.RECONVERGENT B0, `(.L_x_9) ;  /* 0x0000023000007945 */ /* 0x000fd80003800200 */
[----:B------:R-:W-:Y:S05]  /*0540*/  @!P0 BRA `(.L_x_10) ;  /* 0x0000000000848947 */ /* 0x000fea0003800000 */
[----:B------:R-:W1:Y:S01]  /*0550*/  S2UR UR5, SR_CgaCtaId ;  /* 0x00000000000579c3 */ /* 0x000e620000008800 */
[----:B------:R-:W-:Y:S01]  /*0560*/  UMOV UR7, 0x400 ;  /* 0x0000040000077882 */ /* 0x000fe20000000000 */
[----:B------:R-:W-:Y:S02]  /*0570*/  UMOV UR4, 0x1 ;  /* 0x0000000100047882 */ /* 0x000fe40000000000 */
[----:B------:R-:W-:-:S04]  /*0580*/  UIADD3 UR10, UPT, UPT, -UR4, 0x100000, URZ ;  /* 0x00100000040a7890 */ /* 0x000fc8000fffe1ff */
[----:B------:R-:W-:Y:S02]  /*0590*/  USHF.L.U32 UR11, UR10, 0xb, URZ ;  /* 0x0000000b0a0b7899 */ /* 0x000fe400080006ff */
[----:B------:R-:W-:Y:S02]  /*05a0*/  USHF.L.U32 UR10, UR10, 0x1, URZ ;  /* 0x000000010a0a7899 */ /* 0x000fe400080006ff */
[----:B-1----:R-:W-:Y:S01]  /*05b0*/  ULEA UR5, UR5, UR7, 0x18 ;  /* 0x0000000705057291 */ /* 0x002fe2000f8ec0ff */
[----:B------:R-:W1:Y:S11]  /*05c0*/  FENCE.VIEW.ASYNC.S ;  /* 0x00000000000073c6 */ /* 0x000e760000000000 */
[----:B-1----:R1:W3:Y:S01]  /*05d0*/  SYNCS.EXCH.64 URZ, [UR5], UR10 ;  /* 0x0000000a05ff75b2 */ /* 0x0022e20008000100 */
[----:B------:R1:W4:Y:S01]  /*05e0*/  SYNCS.EXCH.64 URZ, [UR5+0x60], UR10 ;  /* 0x0000600a05ff75b2 */ /* 0x0003220008000100 */
[----:B------:R1:W1:Y:S01]  /*05f0*/  SYNCS.EXCH.64 URZ, [UR5+0x8], UR10 ;  /* 0x0000080a05ff75b2 */ /* 0x0002620008000100 */
        /* <DEDUP_REMOVED lines=21> */
[----:B---3--:R-:W-:Y:S01]  /*0750*/  NOP ;  /* 0x0000000000007918 */ /* 0x008fe20000000000 */
.L_x_10:
[----:B-1----:R-:W-:Y:S05]  /*0760*/  BSYNC.RECONVERGENT B0 ;  /* 0x0000000000007941 */ /* 0x002fea0003800200 */
.L_x_9:
[----:B------:R-:W1:Y:S01]  /*0770*/  SHFL.IDX PT, R2, R173, RZ, 0x1f ;  /* 0x00001fffad027589 */ /* 0x000e6200000e0000 */
[----:B------:R-:W-:Y:S01]  /*0780*/  NOP ;  /* 0x0000000000007918 */ /* 0x000fe20000000000 */
[----:B-1----:R-:W-:-:S13]  /*0790*/  ISETP.NE.AND P0, PT, R2, 0x1, PT ;  /* 0x000000010200780c */ /* 0x002fda0003f05270 */
[----:B------:R-:W-:Y:S05]  /*07a0*/  @P0 BRA `(.L_x_11) ;  /* 0x0000000000480947 */ /* 0x000fea0003800000 */
[----:B------:R-:W1:Y:S01]  /*07b0*/  S2UR UR7, SR_CgaCtaId ;  /* 0x00000000000779c3 */ /* 0x000e620000008800 */
[----:B------:R-:W-:Y:S01]  /*07c0*/  UMOV UR9, 0x400 ;  /* 0x0000040000097882 */ /* 0x000fe20000000000 */
[----:B------:R-:W-:Y:S01]  /*07d0*/  UMOV UR5, 0x20 ;  /* 0x0000002000057882 */ /* 0x000fe20000000000 */
[----:B------:R-:W-:Y:S01]  /*07e0*/  UMOV UR4, 0x80 ;  /* 0x0000008000047882 */ /* 0x000fe20000000000 */
[----:B------:R-:W-:-:S04]  /*07f0*/  UIADD3 UR10, UPT, UPT, -UR5, 0x100000, URZ ;  /* 0x00100000050a7890 */ /* 0x000fc8000fffe1ff */
[----:B------:R-:W-:Y:S02]  /*0800*/  USHF.L.U32 UR11, UR10, 0xb, URZ ;  /* 0x0000000b0a0b7899 */ /* 0x000fe400080006ff */
[----:B------:R-:W-:Y:S02]  /*0810*/  USHF.L.U32 UR10, UR10, 0x1, URZ ;  /* 0x000000010a0a7899 */ /* 0x000fe400080006ff */
[----:B------:R-:W-:-:S04]  /*0820*/  UIADD3 UR4, UPT, UPT, -UR4, 0x100000, URZ ;  /* 0x0010000004047890 */ /* 0x000fc8000fffe1ff */
[----:B------:R-:W-:Y:S02]  /*0830*/  USHF.L.U32 UR5, UR4, 0xb, URZ ;  /* 0x0000000b04057899 */ /* 0x000fe400080006ff */
[----:B------:R-:W-:Y:S01]  /*0840*/  USHF.L.U32 UR4, UR4, 0x1, URZ ;  /* 0x0000000104047899 */ /* 0x000fe200080006ff */
[----:B------:R-:W-:Y:S01]  /*0850*/  ELECT P0, URZ, PT ;  /* 0x0000000000ff782f */ /* 0x000fe20003800000 */
[----:B-1----:R-:W-:Y:S01]  /*0860*/  ULEA UR7, UR7, UR9, 0x18 ;  /* 0x0000000907077291 */ /* 0x002fe2000f8ec0ff */
[----:B------:R-:W1:Y:S11]  /*0870*/  FENCE.VIEW.ASYNC.S ;  /* 0x00000000000073c6 */ /* 0x000e760000000000 */
[----:B-1----:R1:W3:Y:S01]  /*0880*/  SYNCS.EXCH.64 URZ, [UR7+0xc0], UR10 ;  /* 0x0000c00a07ff75b2 */ /* 0x0022e20008000100 */
[----:B------:R1:W1:Y:S01]  /*0890*/  SYNCS.EXCH.64 URZ, [UR7+0xd0], UR4 ;  /* 0x0000d00407ff75b2 */ /* 0x0002620008000100 */
[----:B------:R1:W1:Y:S01]  /*08a0*/  SYNCS.EXCH.64 URZ, [UR7+0xc8], UR10 ;  /* 0x0000c80a07ff75b2 */ /* 0x0002620008000100 */
[----:B------:R1:W1:Y:S01]  /*08b0*/  SYNCS.EXCH.64 URZ, [UR7+0xd8], UR4 ;  /* 0x0000d80407ff75b2 */ /* 0x0002620008000100 */
[----:B------:R-:W-:Y:S01]  /*08c0*/  NOP ;  /* 0x0000000000007918 */ /* 0x000fe20000000000 */
.L_x_11:
[----:B------:R-:W2:Y:S01]  /*08d0*/  SHFL.IDX PT, R2, R173, RZ, 0x1f ;  /* 0x00001fffad027589 */ /* 0x000ea200000e0000 */
[----:B------:R-:W-:Y:S01]  /*08e0*/  NOP ;  /* 0x0000000000007918 */ /* 0x000fe20000000000 */
[----:B--2---:R-:W-:-:S13]  /*08f0*/  ISETP.NE.AND P0, PT, R2, 0x3, PT ;  /* 0x000000030200780c */ /* 0x004fda0003f05270 */
[----:B------:R-:W-:Y:S05]  /*0900*/  @P0 BRA `(.L_x_12) ;  /* 0x0000000000300947 */ /* 0x000fea0003800000 */
[----:B-1----:R-:W1:Y:S01]  /*0910*/  S2UR UR5, SR_CgaCtaId ;  /* 0x00000000000579c3 */ /* 0x002e620000008800 */
[----:B------:R-:W-:Y:S01]  /*0920*/  UMOV UR7, 0x400 ;  /* 0x0000040000077882 */ /* 0x000fe20000000000 */
[----:B------:R-:W-:Y:S01]  /*0930*/  UMOV UR4, 0x20 ;  /* 0x0000002000047882 */ /* 0x000fe20000000000 */
[----:B------:R-:W-:Y:S01]  /*0940*/  ELECT P0, URZ, PT ;  /* 0x0000000000ff782f */ /* 0x000fe20003800000 */
[----:B------:R-:W-:-:S04]  /*0950*/  UIADD3 UR10, UPT, UPT, -UR4, 0x100000, URZ ;  /* 0x00100000040a7890 */ /* 0x000fc8000fffe1ff */
[----:B------:R-:W-:Y:S02]  /*0960*/  USHF.L.U32 UR11, UR10, 0xb, URZ ;  /* 0x0000000b0a0b7899 */ /* 0x000fe400080006ff */
[----:B------:R-:W-:Y:S02]  /*0970*/  USHF.L.U32 UR10, UR10, 0x1, URZ ;  /* 0x000000010a0a7899 */ /* 0x000fe400080006ff */
[----:B-1----:R-:W-:Y:S01]  /*0980*/  ULEA UR5, UR5, UR7, 0x18 ;  /* 0x0000000705057291 */ /* 0x002fe2000f8ec0ff */
[----:B------:R-:W1:Y:S11]  /*0990*/  FENCE.VIEW.ASYNC.S ;  /* 0x00000000000073c6 */ /* 0x000e760000000000 */
[----:B-1----:R2:W1:Y:S01]  /*09a0*/  SYNCS.EXCH.64 URZ, [UR5+0xe0], UR10 ;  /* 0x0000e00a05ff75b2 */ /* 0x0024620008000100 */
[----:B------:R2:W1:Y:S02]  /*09b0*/  SYNCS.EXCH.64 URZ, [UR5+0xe8], UR10 ;  /* 0x0000e80a05ff75b2 */ /* 0x0004640008000100 */
[----:B--2---:R-:W-:Y:S01]  /*09c0*/  NOP ;  /* 0x0000000000007918 */ /* 0x004fe20000000000 */
.L_x_12:
[----:B------:R-:W2:Y:S01]  /*09d0*/  SHFL.IDX PT, R2, R173, RZ, 0x1f ;  /* 0x00001fffad027589 */ /* 0x000ea200000e0000 */
[----:B------:R-:W-:Y:S01]  /*09e0*/  NOP ;  /* 0x0000000000007918 */ /* 0x000fe20000000000 */
[----:B--2---:R-:W-:-:S13]  /*09f0*/  ISETP.NE.AND P0, PT, R2, 0x4, PT ;  /* 0x000000040200780c */ /* 0x004fda0003f05270 */
[----:B------:R-:W-:Y:S05]  /*0a00*/  @P0 BRA `(.L_x_13) ;  /* 0x00000000004c0947 */ /* 0x000fea0003800000 */
[----:B-1----:R-:W1:Y:S01]  /*0a10*/  S2UR UR5, SR_CgaCtaId ;  /* 0x00000000000579c3 */ /* 0x002e620000008800 */
[----:B------:R-:W-:Y:S01]  /*0a20*/  UMOV UR9, 0x100 ;  /* 0x0000010000097882 */ /* 0x000fe20000000000 */
[----:B------:R-:W-:Y:S01]  /*0a30*/  UMOV UR7, 0x400 ;  /* 0x0000040000077882 */ /* 0x000fe20000000000 */
[----:B------:R-:W-:Y:S01]  /*0a40*/  USEL UR9, UR9, 0xe0, UP2 ;  /* 0x000000e009097887 */ /* 0x000fe20009000000 */
[----:B------:R-:W-:Y:S01]  /*0a50*/  UMOV UR4, 0x1 ;  /* 0x0000000100047882 */ /* 0x000fe20000000000 */
[----:B------:R-:W-:Y:S01]  /*0a60*/  ELECT P0, URZ, PT ;  /* 0x0000000000ff782f */ /* 0x000fe20003800000 */
[----:B------:R-:W-:-:S04]  /*0a70*/  UIADD3 UR10, UPT, UPT, -UR4, 0x100000, URZ ;  /* 0x00100000040a7890 */ /* 0x000fc8000fffe1ff */
[----:B------:R-:W-:Y:S02]  /*0a80*/  USHF.L.U32 UR11, UR10, 0xb, URZ ;  /* 0x0000000b0a0b7899 */ /* 0x000fe400080006ff */
[----:B------:R-:W-:Y:S02]  /*0a90*/  USHF.L.U32 UR10, UR10, 0x1, URZ ;  /* 0x000000010a0a7899 */ /* 0x000fe400080006ff */
[----:B------:R-:W-:-:S04]  /*0aa0*/  UIADD3 UR12, UPT, UPT, -UR9, 0x100000, URZ ;  /* 0x00100000090c7890 */ /* 0x000fc8000fffe1ff */
[----:B------:R-:W-:Y:S02]  /*0ab0*/  USHF.L.U32 UR13, UR12, 0xb, URZ ;  /* 0x0000000b0c0d7899 */ /* 0x000fe400080006ff */
[----:B------:R-:W-:Y:S02]  /*0ac0*/  USHF.L.U32 UR12, UR12, 0x1, URZ ;  /* 0x000000010c0c7899 */ /* 0x000fe400080006ff */
[----:B-1----:R-:W-:Y:S01]  /*0ad0*/  ULEA UR5, UR5, UR7, 0x18 ;  /* 0x0000000705057291 */ /* 0x002fe2000f8ec0ff */
[----:B------:R-:W1:Y:S11]  /*0ae0*/  FENCE.VIEW.ASYNC.S ;  /* 0x00000000000073c6 */ /* 0x000e760000000000 */
[----:B-1----:R2:W1:Y:S01]  /*0af0*/  SYNCS.EXCH.64 URZ, [UR5+0xf0], UR10 ;  /* 0x0000f00a05ff75b2 */ /* 0x0024620008000100 */
[----:B------:R2:W1:Y:S01]  /*0b00*/  SYNCS.EXCH.64 URZ, [UR5+0x100], UR12 ;  /* 0x0001000c05ff75b2 */ /* 0x0004620008000100 */
[----:B------:R2:W1:Y:S01]  /*0b10*/  SYNCS.EXCH.64 URZ, [UR5+0xf8], UR10 ;  /* 0x0000f80a05ff75b2 */ /* 0x0004620008000100 */
[----:B------:R2:W1:Y:S02]  /*0b20*/  SYNCS.EXCH.64 URZ, [UR5+0x108], UR12 ;  /* 0x0001080c05ff75b2 */ /* 0x0004640008000100 */
[----:B--2---:R-:W-:Y:S01]  /*0b30*/  NOP ;  /* 0x0000000000007918 */ /* 0x004fe20000000000 */
.L_x_13:
[----:B------:R-:W2:Y:S01]  /*0b40*/  SHFL.IDX PT, R2, R173, RZ, 0x1f ;  /* 0x00001fffad027589 */ /* 0x000ea200000e0000 */
[----:B------:R-:W-:Y:S01]  /*0b50*/  NOP ;  /* 0x0000000000007918 */ /* 0x000fe20000000000 */
[----:B--2---:R-:W-:-:S13]  /*0b60*/  ISETP.NE.AND P0, PT, R2, 0x5, PT ;  /* 0x000000050200780c */ /* 0x004fda0003f05270 */
[----:B------:R-:W-:Y:S05]  /*0b70*/  @P0 BRA `(.L_x_14) ;  /* 0x0000000000580947 */ /* 0x000fea0003800000 */
[----:B-1----:R-:W1:Y:S01]  /*0b80*/  S2UR UR7, SR_CgaCtaId ;  /* 0x00000000000779c3 */ /* 0x002e620000008800 */
        /* <DEDUP_REMOVED lines=12> */
[----:B-1----:R2:W1:Y:S01]  /*0c50*/  SYNCS.EXCH.64 URZ, [UR7+0x110], UR10 ;  /* 0x0001100a07ff75b2 */ /* 0x0024620008000100 */
[----:B------:R2:W1:Y:S01]  /*0c60*/  SYNCS.EXCH.64 URZ, [UR7+0x130], UR4 ;  /* 0x0001300407ff75b2 */ /* 0x0004620008000100 */
[----:B------:R2:W1:Y:S01]  /*0c70*/  SYNCS.EXCH.64 URZ, [UR7+0x118], UR10 ;  /* 0x0001180a07ff75b2 */ /* 0x0004620008000100 */
[----:B------:R2:W1:Y:S01]  /*0c80*/  SYNCS.EXCH.64 URZ, [UR7+0x138], UR4 ;  /* 0x0001380407ff75b2 */ /* 0x0004620008000100 */
[----:B------:R2:W1:Y:S01]  /*0c90*/  SYNCS.EXCH.64 URZ, [UR7+0x120], UR10 ;  /* 0x0001200a07ff75b2 */ /* 0x0004620008000100 */
[----:B------:R2:W1:Y:S01]  /*0ca0*/  SYNCS.EXCH.64 URZ, [UR7+0x140], UR4 ;  /* 0x0001400407ff75b2 */ /* 0x0004620008000100 */
[----:B------:R2:W1:Y:S01]  /*0cb0*/  SYNCS.EXCH.64 URZ, [UR7+0x128], UR10 ;  /* 0x0001280a07ff75b2 */ /* 0x0004620008000100 */
[----:B------:R2:W1:Y:S02]  /*0cc0*/  SYNCS.EXCH.64 URZ, [UR7+0x148], UR4 ;  /* 0x0001480407ff75b2 */ /* 0x0004640008000100 */
[----:B--2---:R-:W-:Y:S01]  /*0cd0*/  NOP ;  /* 0x0000000000007918 */ /* 0x004fe20000000000 */
.L_x_14:
        /* <DEDUP_REMOVED lines=18> */
.L_x_15:
[----:B-1----:R-:W1:Y:S01]  /*0e00*/  S2UR UR5, SR_CTAID.X ;  /* 0x00000000000579c3 */ /* 0x002e620000002500 */
[----:B------:R-:W-:-:S05]  /*0e10*/  CS2R.32 R170, SR_CgaSize ;  /* 0x0000000000aa7805 */ /* 0x000fca0000008a00 */
[----:B------:R-:W-:-:S05]  /*0e20*/  IMAD R170, R170, -0xa0, RZ ;  /* 0xffffff60aaaa7824 */ /* 0x000fca00078e02ff */
[----:B------:R-:W-:-:S14]  /*0e30*/  R2UR UR9, R170 ;  /* 0x00000000aa0972ca */ /* 0x000fdc00000e0000 */
[----:B------:R-:W2:Y:S01]  /*0e40*/  LDCU UR9, c[0x0][UR9+0x2b0] ;  /* 0x00005600090977ac */ /* 0x000ea20008000800 */
[----:B------:R-:W-:Y:S01]  /*0e50*/  NOP ;  /* 0x0000000000007918 */ /* 0x000fe20000000000 */
[----:B------:R-:W-:-:S05]  /*0e60*/  CS2R.32 R170, SR_CgaSize ;  /* 0x0000000000aa7805 */ /* 0x000fca0000008a00 */
[----:B------:R-:W-:-:S05]  /*0e70*/  IMAD R170, R170, -0xa0, RZ ;  /* 0xffffff60aaaa7824 */ /* 0x000fca00078e02ff */
[----:B------:R-:W-:-:S14]  /*0e80*/  R2UR UR7, R170 ;  /* 0x00000000aa0772ca */ /* 0x000fdc00000e0000 */
[----:B------:R-:W3:Y:S01]  /*0e90*/  LDCU UR7, c[0x0][UR7+0x2b4] ;  /* 0x00005680070777ac */ /* 0x000ee20008000800 */
[----:B------:R-:W4:Y:S08]  /*0ea0*/  S2UR UR4, SR_CTAID.Y ;  /* 0x00000000000479c3 */ /* 0x000f300000002600 */
[----:B------:R-:W3:Y:S01]  /*0eb0*/  LDC R9, c[0x0][0xb24] ;  /* 0x0002c900ff097b82 */ /* 0x000ee20000000800 */
[----:B-1----:R-:W-:-:S02]  /*0ec0*/  I2FP.F32.U32 R5, UR5 ;  /* 0x0000000500057c45 */ /* 0x002fc40008201000 */
[----:B------:R-:W-:-:S05]  /*0ed0*/  CS2R.32 R3, SR_CgaSize ;  /* 0x0000000000037805 */ /* 0x000fca0000008a00 */
[----:B------:R-:W-:-:S06]  /*0ee0*/  IMAD R3, R3, -0xa0, RZ ;  /* 0xffffff6003037824 */ /* 0x000fcc00078e02ff */
[----:B------:R-:W1:Y:S01]  /*0ef0*/  LDC R3, c[0x0][R3+0x2a0] ;  /* 0x0000a80003037b82 */ /* 0x000e620000000800 */
[----:B------:R-:W-:Y:S01]  /*0f00*/  MOV R21, UR5 ;  /* 0x0000000500157c02 */ /* 0x000fe20008000f00 */
[----:B--2---:R-:W-:Y:S01]  /*0f10*/  FMUL R5, R5, UR9 ;  /* 0x0000000905057c20 */ /* 0x004fe20008400000 */
[----:B----4-:R-:W-:Y:S02]  /*0f20*/  I2FP.F32.U32 R4, UR4 ;  /* 0x0000000400047c45 */ /* 0x010fe40008201000 */
[----:B------:R-:W-:-:S05]  /*0f30*/  CS2R.32 R2, SR_CgaSize ;  /* 0x0000000000027805 */ /* 0x000fca0000008a00 */
[----:B------:R-:W-:-:S06]  /*0f40*/  IMAD R2, R2, -0xa0, RZ ;  /* 0xffffff6002027824 */ /* 0x000fcc00078e02ff */
[----:B------:R-:W2:Y:S01]  /*0f50*/  LDC R2, c[0x0][R2+0x2a4] ;  /* 0x0000a90002027b82 */ /* 0x000ea20000000800 */
[----:B------:R-:W4:Y:S01]  /*0f60*/  F2I.U32.TRUNC.NTZ R170, R5 ;  /* 0x0000000500aa7305 */ /* 0x000f22000020f000 */
[----:B------:R-:W-:Y:S01]  /*0f70*/  MOV R20, UR4 ;  /* 0x0000000400147c02 */ /* 0x000fe20008000f00 */
[----:B---3--:R-:W-:-:S05]  /*0f80*/  FMUL R4, R4, UR7 ;  /* 0x0000000704047c20 */ /* 0x008fca0008400000 */
[----:B------:R-:W-:Y:S01]  /*0f90*/  BAR.SYNC.DEFER_BLOCKING 0x0 ;  /* 0x0000000000007b1d */ /* 0x000fe20000010000 */
[----:B------:R-:W-:-:S05]  /*0fa0*/  ISETP.GE.AND P0, PT, R9, 0x1, PT ;  /* 0x000000010900780c */ /* 0x000fca0003f06270 */
[----:B------:R-:W3:Y:S02]  /*0fb0*/  F2I.U32.TRUNC.NTZ R147, R4 ;  /* 0x0000000400937305 */ /* 0x000ee4000020f000 */
[----:B------:R-:W2:Y:S01]  /*0fc0*/  S2UR UR36, SR_CTAID.Z ;  /* 0x00000000002479c3 */ /* 0x000ea20000002700 */
[----:B----4-:R-:W-:-:S05]  /*0fd0*/  IADD3 R170, PT, PT, -R170, RZ, RZ ;  /* 0x000000ffaaaa7210 */ /* 0x010fca0007ffe1ff */
[----:B-1----:R-:W-:Y:S01]  /*0fe0*/  IMAD R170, R3, R170, UR5 ;  /* 0x0000000503aa7e24 */ /* 0x002fe2000f8e02aa */
[----:B---3--:R-:W-:-:S05]  /*0ff0*/  IADD3 R147, PT, PT, -R147, RZ, RZ ;  /* 0x000000ff93937210 */ /* 0x008fca0007ffe1ff */
[----:B--2---:R-:W-:Y:S01]  /*1000*/  IMAD R147, R2, R147, UR4 ;  /* 0x0000000402937e24 */ /* 0x004fe2000f8e0293 */
[----:B------:R-:W-:Y:S06]  /*1010*/  @!P0 BRA `(.L_x_16) ;  /* 0x0000000000b88947 */ /* 0x000fec0003800000 */
[----:B------:R-:W1:Y:S01]  /*1020*/  LDC.64 R4, c[0x0][0xb18] ;  /* 0x0002c600ff047b82 */ /* 0x000e620000000a00 */
[----:B------:R-:W-:-:S07]  /*1030*/  ISETP.NE.AND P0, PT, R9, 0x1, PT ;  /* 0x000000010900780c */ /* 0x000fce0003f05270 */
[----:B------:R-:W2:Y:S08]  /*1040*/  LDC R10, c[0x0][0xb0c] ;  /* 0x0002c300ff0a7b82 */ /* 0x000eb00000000800 */
[----:B------:R-:W3:Y:S08]  /*1050*/  LDC R11, c[0x0][0x370] ;  /* 0x0000dc00ff0b7b82 */ /* 0x000ef00000000800 */
[----:B------:R-:W4:Y:S01]  /*1060*/  LDC R12, c[0x0][0x374] ;  /* 0x0000dd00ff0c7b82 */ /* 0x000f220000000800 */
[----:B-1----:R-:W-:-:S07]  /*1070*/  ISETP.NE.AND P1, PT, R4, 0x1, PT ;  /* 0x000000010400780c */ /* 0x002fce0003f25270 */
[----:B------:R-:W3:Y:S01]  /*1080*/  LDC.64 R6, c[0x0][0xb10] ;  /* 0x0002c400ff067b82 */ /* 0x000ee20000000a00 */
[----:B--2---:R-:W-:-:S07]  /*1090*/  ISETP.NE.AND P2, PT, R10, 0x1, PT ;  /* 0x000000010a00780c */ /* 0x004fce0003f45270 */
[----:B------:R-:W1:Y:S08]  /*10a0*/  LDC R8, c[0x0][0xb20] ;  /* 0x0002c800ff087b82 */ /* 0x000e700000000800 */
[----:B------:R-:W2:Y:S01]  /*10b0*/  LDC.64 R2, c[0x0][0xb28] ;  /* 0x0002ca00ff027b82 */ /* 0x000ea20000000a00 */
[----:B----4-:R-:W-:-:S04]  /*10c0*/  IMAD.HI.U32 R13, R12, R5, RZ ;  /* 0x000000050c0d7227 */ /* 0x010fc800078e00ff */
[----:B------:R-:W-:-:S04]  /*10d0*/  IMAD.HI.U32 R5, R20, R5, RZ ;  /* 0x0000000514057227 */ /* 0x000fc800078e00ff */
[----:B---3--:R-:W-:-:S04]  /*10e0*/  IMAD.HI.U32 R14, R11, R6, RZ ;  /* 0x000000060b0e7227 */ /* 0x008fc800078e00ff */
[C---:B------:R-:W-:Y:S01]  /*10f0*/  IMAD.HI.U32 R16, R21.reuse, R6, RZ ;  /* 0x0000000615107227 */ /* 0x040fe200078e00ff */
[-C--:B------:R-:W-:Y:S02]  /*1100*/  @P2 SHF.R.U32.HI R11, RZ, R7.reuse, R14 ;  /* 0x00000007ff0b2219 */ /* 0x080fe4000001160e */
[-C--:B-1----:R-:W-:Y:S02]  /*1110*/  @P1 SHF.R.U32.HI R12, RZ, R8.reuse, R13 ;  /* 0x00000008ff0c1219 */ /* 0x082fe4000001160d */
[----:B------:R-:W-:Y:S02]  /*1120*/  SHF.R.U32.HI R5, RZ, R8, R5 ;  /* 0x00000008ff057219 */ /* 0x000fe40000011605 */
[----:B------:R-:W-:Y:S02]  /*1130*/  SHF.R.U32.HI R16, RZ, R7, R16 ;  /* 0x00000007ff107219 */ /* 0x000fe40000011610 */
[----:B------:R-:W-:Y:S01]  /*1140*/  SEL R5, R20, R5, !P1 ;  /* 0x0000000514057207 */ /* 0x000fe20004800000 */
[----:B--2---:R-:W-:Y:S01]  /*1150*/  IMAD.HI.U32 R14, R12, R2, RZ ;  /* 0x000000020c0e7227 */ /* 0x004fe200078e00ff */
[----:B------:R-:W-:-:S02]  /*1160*/  SEL R7, R21, R16, !P2 ;  /* 0x0000001015077207 */ /* 0x000fc40005000000 */
[----:B------:R-:W-:Y:S01]  /*1170*/  IADD3 R13, PT, PT, -R5, RZ, RZ ;  /* 0x000000ff050d7210 */ /* 0x000fe20007ffe1ff */
[----:B------:R-:W-:Y:S01]  /*1180*/  IMAD.HI.U32 R6, R11, R2, RZ ;  /* 0x000000020b067227 */ /* 0x000fe200078e00ff */
[----:B------:R-:W-:-:S03]  /*1190*/  @P0 SHF.R.U32.HI R12, RZ, R3, R14 ;  /* 0x00000003ff0c0219 */ /* 0x000fc6000001160e */
[----:B------:R-:W-:Y:S01]  /*11a0*/  IMAD R13, R4, R13, R20 ;  /* 0x0000000d040d7224 */ /* 0x000fe200078e0214 */
[----:B------:R-:W-:Y:S01]  /*11b0*/  @P0 SHF.R.U32.HI R11, RZ, R3, R6 ;  /* 0x00000003ff0b0219 */ /* 0x000fe20000011606 */
[----:B------:R-:W-:-:S04]  /*11c0*/  IMAD R12, R12, R9, RZ ;  /* 0x000000090c0c7224 */ /* 0x000fc800078e02ff */
[----:B------:R-:W-:Y:S01]  /*11d0*/  IMAD R6, R11, R9, RZ ;  /* 0x000000090b067224 */ /* 0x000fe200078e02ff */
[----:B------:R-:W-:-:S04]  /*11e0*/  ISETP.GE.AND P1, PT, R5, R12, PT ;  /* 0x0000000c0500720c */ /* 0x000fc80003f26270 */
[----:B------:R-:W-:Y:S01]  /*11f0*/  ISETP.GE.OR P1, PT, R7, R6, P1 ;  /* 0x000000060700720c */ /* 0x000fe20000f26670 */
[----:B------:R-:W-:-:S05]  /*1200*/  IMAD.HI.U32 R6, R5, R2, RZ ;  /* 0x0000000205067227 */ /* 0x000fca00078e00ff */
[----:B------:R-:W-:-:S04]  /*1210*/  SHF.R.U32.HI R6, RZ, R3, R6 ;  /* 0x00000003ff067219 */ /* 0x000fc80000011606 */
[----:B------:R-:W-:-:S03]  /*1220*/  SEL R6, R5, R6, !P0 ;  /* 0x0000000605067207 */ /* 0x000fc60004000000 */
[----:B------:R-:W-:Y:S01]  /*1230*/  @!P1 IMAD.HI.U32 R8, R7, R2, RZ ;  /* 0x0000000207089227 */ /* 0x000fe200078e00ff */
[----:B------:R-:W-:-:S04]  /*1240*/  IADD3 R2, PT, PT, -R6, RZ, RZ ;  /* 0x000000ff06027210 */ /* 0x000fc80007ffe1ff */
[----:B------:R-:W-:Y:S01]  /*1250*/  @!P1 SHF.R.U32.HI R8, RZ, R3, R8 ;  /* 0x00000003ff089219 */ /* 0x000fe20000011608 */
[----:B------:R-:W-:-:S03]  /*1260*/  IMAD R2, R9, R2, R5 ;  /* 0x0000000209027224 */ /* 0x000fc600078e0205 */
[----:B------:R-:W-:-:S05]  /*1270*/  @!P1 SEL R3, R7, R8, !P0 ;  /* 0x0000000807039207 */ /* 0x000fca0004000000 */
[--C-:B------:R-:W-:Y:S02]  /*1280*/  @!P1 IMAD.IADD R6, R6, 0x1, -R3.reuse ;  /* 0x0000000106069824 */ /* 0x100fe400078e0a03 */
[----:B------:R-:W-:Y:S01]  /*1290*/  @!P1 IMAD R3, R2, R11, R3 ;  /* 0x0000000b02039224 */ /* 0x000fe200078e0203 */
[----:B------:R-:W-:Y:S01]  /*12a0*/  IADD3 R2, PT, PT, -R7, RZ, RZ ;  /* 0x000000ff07027210 */ /* 0x000fe20007ffe1ff */
[----:B------:R-:W-:Y:S02]  /*12b0*/  @!P1 IMAD R5, R6, R9, R7 ;  /* 0x0000000906059224 */ /* 0x000fe400078e0207 */
[----:B------:R-:W-:Y:S02]  /*12c0*/  @!P1 IMAD.MOV.U32 R7, RZ, RZ, R3 ;  /* 0x000000ffff079224 */ /* 0x000fe400078e0003 */
[----:B------:R-:W-:Y:S02]  /*12d0*/  IMAD R2, R10, R2, R21 ;  /* 0x000000020a027224 */ /* 0x000fe400078e0215 */
[----:B------:R-:W-:-:S02]  /*12e0*/  IMAD R20, R5, R4, R13 ;  /* 0x0000000405147224 */ /* 0x000fc400078e020d */
[----:B------:R-:W-:Y:S02]  /*12f0*/  IMAD R21, R7, R10, R2 ;  /* 0x0000000a07157224 */ /* 0x000fe400078e0202 */
.L_x_16:
[----:B------:R-:W1:Y:S01]  /*1300*/  LDCU UR4, c[0x0][0xb30] ;  /* 0x00016600ff0477ac */ /* 0x000e620008000800 */
[----:B------:R-:W2:Y:S08]  /*1310*/  S2UR UR37, SR_CgaCtaId ;  /* 0x00000000002579c3 */ /* 0x000eb00000008800 */
[----:B------:R-:W3:Y:S01]  /*1320*/  LDC R72, c[0x0][0xb24] ;  /* 0x0002c900ff487b82 */ /* 0x000ee20000000800 */
[----:B-1----:R-:W-:-:S09]  /*1330*/  UISETP.NE.AND UP1, UPT, UR4, 0x1, UPT ;  /* 0x000000010400788c */ /* 0x002fd2000bf25270 */
[----:B--2---:R-:W-:Y:S05]  /*1340*/  BRA.U UP1, `(.L_x_17) ;  /* 0x0000000101407547 */ /* 0x004fea000b800000 */
[----:B------:R-:W1:Y:S08]  /*1350*/  LDC.64 R4, c[0x0][0xb10] ;  /* 0x0002c400ff047b82 */ /* 0x000e700000000a00 */
[----:B------:R-:W2:Y:S08]  /*1360*/  LDC.64 R2, c[0x0][0xb18] ;  /* 0x0002c600ff027b82 */ /* 0x000eb00000000a00 */
[----:B------:R-:W4:Y:S08]  /*1370*/  LDC R6, c[0x0][0xb20] ;  /* 0x0002c800ff067b82 */ /* 0x000f300000000800 */
[----:B------:R-:W3:Y:S01]  /*1380*/  LDC R8, c[0x0][0xb0c] ;  /* 0x0002c300ff087b82 */ /* 0x000ee20000000800 */
[----:B-1----:R-:W-:-:S05]  /*1390*/  IMAD.HI.U32 R4, R21, R4, RZ ;  /* 0x0000000415047227 */ /* 0x002fca00078e00ff */
[----:B------:R-:W-:Y:S01]  /*13a0*/  SHF.R.U32.HI R4, RZ, R5, R4 ;  /* 0x00000005ff047219 */ /* 0x000fe20000011604 */
[----:B--2---:R-:W-:Y:S01]  /*13b0*/  IMAD.HI.U32 R3, R20, R3, RZ ;  /* 0x0000000314037227 */ /* 0x004fe200078e00ff */
[----:B------:R-:W-:-:S04]  /*13c0*/  ISETP.NE.AND P0, PT, R2, 0x1, PT ;  /* 0x000000010200780c */ /* 0x000fc80003f05270 */
[----:B----4-:R-:W-:-:S04]  /*13d0*/  SHF.R.U32.HI R3, RZ, R6, R3 ;  /* 0x00000006ff037219 */ /* 0x010fc80000011603 */
[----:B------:R-:W-:Y:S02]  /*13e0*/  SEL R3, R20, R3, !P0 ;  /* 0x0000000314037207 */ /* 0x000fe40004000000 */
[----:B---3--:R-:W-:-:S04]  /*13f0*/  ISETP.NE.AND P1, PT, R8, 0x1, PT ;  /* 0x000000010800780c */ /* 0x008fc80003f25270 */
[----:B------:R-:W-:-:S05]  /*1400*/  SEL R4, R21, R4, !P1 ;  /* 0x0000000415047207 */ /* 0x000fca0004800000 */
[----:B------:R-:W-:Y:S02]  /*1410*/  IMAD.IADD R5, R3, 0x1, -R4 ;  /* 0x0000000103057824 */ /* 0x000fe400078e0a04 */
[----:B------:R-:W-:Y:S02]  /*1420*/  IMAD.IADD R3, R4, 0x1, -R3 ;  /* 0x0000000104037824 */ /* 0x000fe400078e0a03 */
[----:B------:R-:W-:Y:S02]  /*1430*/  IMAD R21, R5, R8, R21 ;  /* 0x0000000805157224 */ /* 0x000fe400078e0215 */
[----:B------:R-:W-:-:S07]  /*1440*/  IMAD R20, R3, R2, R20 ;  /* 0x0000000203147224 */ /* 0x000fce00078e0214 */
.L_x_17:
[----:B------:R-:W-:Y:S01]  /*1450*/  BAR.SYNC.DEFER_BLOCKING 0x0 ;  /* 0x0000000000007b1d */ /* 0x000fe20000010000 */
[----:B------:R-:W-:Y:S01]  /*1460*/  UISETP.NE.AND UP1, UPT, UR8, 0x2, UPT ;  /* 0x000000020800788c */ /* 0x000fe2000bf25270 */
[----:B------:R-:W-:Y:S02]  /*1470*/  ISETP.NE.OR P5, PT, R0, 0x2, !P5 ;  /* 0x000000020000780c */ /* 0x000fe40006fa5670 */
[----:B------:R-:W-:-:S06]  /*1480*/  LOP3.LUT R2, R189, 0x1f, RZ, 0xc0, !PT ;  /* 0x0000001fbd027812 */ /* 0x000fcc00078ec0ff */
[----:B------:R-:W-:Y:S05]  /*1490*/  BRA.U UP1, `(.L_x_18) ;  /* 0x0000001501747547 */ /* 0x000fea000b800000 */
[----:B------:R-:W1:Y:S01]  /*14a0*/  LDCU UR13, c[0x0][0x38c] ;  /* 0x00007180ff0d77ac */ /* 0x000e620008000800 */
[----:B------:R-:W2:Y:S01]  /*14b0*/  LDC R9, c[0x0][0x370] ;  /* 0x0000dc00ff097b82 */ /* 0x000ea20000000800 */
[----:B------:R-:W-:Y:S01]  /*14c0*/  PLOP3.LUT P1, PT, PT, PT, UP2, 0x80, 0x8 ;  /* 0x000000000008781c */ /* 0x000fe20003f2f028 */
[----:B------:R-:W-:Y:S01]  /*14d0*/  IMAD.MOV.U32 R15, RZ, RZ, 0x1 ;  /* 0x00000001ff0f7424 */ /* 0x000fe200078e00ff */
[----:B------:R-:W-:Y:S01]  /*14e0*/  ISETP.EQ.OR P4, PT, R2, RZ, P5 ;  /* 0x000000ff0200720c */ /* 0x000fe20002f82670 */
[----:B------:R-:W-:Y:S01]  /*14f0*/  IMAD.MOV.U32 R14, RZ, RZ, RZ ;  /* 0x000000ffff0e7224 */ /* 0x000fe200078e00ff */
[----:B------:R-:W-:Y:S02]  /*1500*/  PLOP3.LUT P1, PT, P1, PT, PT, 0x8, 0x80 ;  /* 0x000000000080781c */ /* 0x000fe40000f2e170 */
[----:B------:R-:W-:Y:S01]  /*1510*/  CS2R R12, SRZ ;  /* 0x00000000000c7805 */ /* 0x000fe2000001ff00 */
[----:B------:R-:W-:Y:S01]  /*1520*/  IMAD.MOV.U32 R10, RZ, RZ, 0x1 ;  /* 0x00000001ff0a7424 */ /* 0x000fe200078e00ff */
[----:B------:R-:W4:Y:S01]  /*1530*/  LDC R0, c[0x0][0x374] ;  /* 0x0000dd00ff007b82 */ /* 0x000f220000000800 */
[----:B------:R-:W2:Y:S01]  /*1540*/  LDCU.64 UR22, c[0x0][0x348] ;  /* 0x00006900ff1677ac */ /* 0x000ea20008000a00 */
[----:B------:R-:W-:Y:S01]  /*1550*/  UMOV UR6, URZ ;  /* 0x000000ff00067c82 */ /* 0x000fe20008000000 */
[----:B-1----:R-:W-:-:S04]  /*1560*/  UIADD3 UR5, UPT, UPT, UR13, 0x3f, URZ ;  /* 0x0000003f0d057890 */ /* 0x002fc8000fffe0ff */
[----:B------:R-:W-:-:S04]  /*1570*/  USHF.R.S32.HI UR4, URZ, 0x1f, UR5 ;  /* 0x0000001fff047899 */ /* 0x000fc80008011405 */
[----:B------:R-:W-:-:S04]  /*1580*/  ULEA.HI UR4, UR4, UR5, URZ, 0x6 ;  /* 0x0000000504047291 */ /* 0x000fc8000f8f30ff */
[----:B------:R-:W-:Y:S02]  /*1590*/  USHF.R.S32.HI UR15, URZ, 0x6, UR4 ;  /* 0x00000006ff0f7899 */ /* 0x000fe40008011404 */
[----:B------:R-:W-:Y:S02]  /*15a0*/  UIADD3 UR4, UPT, UPT, UR13, -0x1, URZ ;  /* 0xffffffff0d047890 */ /* 0x000fe4000fffe0ff */
[----:B------:R-:W-:Y:S02]  /*15b0*/  UISETP.LT.U32.AND UP0, UPT, UR15, 0xc, UPT ;  /* 0x0000000c0f00788c */ /* 0x000fe4000bf01070 */
[----:B------:R-:W-:Y:S02]  /*15c0*/  UISETP.GE.U32.AND UP1, UPT, UR4, -0x7f, UPT ;  /* 0xffffff810400788c */ /* 0x000fe4000bf26070 */
[----:B------:R-:W-:Y:S02]  /*15d0*/  USEL UR14, UR15, 0xc, UP0 ;  /* 0x0000000c0f0e7887 */ /* 0x000fe40008000000 */
[----:B------:R-:W-:-:S02]  /*15e0*/  UIADD3 UR13, UPT, UPT, UR13, 0x7e, URZ ;  /* 0x0000007e0d0d7890 */ /* 0x000fc4000fffe0ff */
[----:B------:R-:W-:Y:S02]  /*15f0*/  UIADD3 UR5, UPT, UPT, UR14, -0x1, URZ ;  /* 0xffffffff0e057890 */ /* 0x000fe4000fffe0ff */
[----:B------:R-:W-:-:S03]  /*1600*/  UIADD3 UR7, UPT, UPT, UR15, -UR14, URZ ;  /* 0x8000000e0f077290 */ /* 0x000fc6000fffe0ff */
[----:B------:R-:W-:-:S04]  /*1610*/  @UP1 UIADD3 UR5, UPT, UPT, UR14, URZ, URZ ;  /* 0x000000ff0e051290 */ /* 0x000fc8000fffe0ff */
[----:B--2---:R-:W-:-:S12]  /*1620*/  UIADD3 UR5, UPT, UPT, UR5, 0x1, URZ ;  /* 0x0000000105057890 */ /* 0x004fd8000fffe0ff */
.L_x_36:
[----:B------:R-:W-:Y:S01]  /*1630*/  UISETP.NE.AND UP0, UPT, UR37, URZ, UPT ;  /* 0x000000ff2500728c */ /* 0x000fe2000bf05270 */
[----:B------:R-:W1:Y:S08]  /*1640*/  S2UR UR37, SR_CgaCtaId ;  /* 0x00000000002579c3 */ /* 0x000e700000008800 */
[----:B------:R-:W-:Y:S05]  /*1650*/  BRA.U UP0, `(.L_x_19) ;  /* 0x0000000100347547 */ /* 0x000fea000b800000 */
[----:B------:R-:W2:Y:S01]  /*1660*/  S2R R2, SR_CgaCtaId ;  /* 0x0000000000027919 */ /* 0x000ea20000008800 */
[----:B------:R-:W-:-:S04]  /*1670*/  MOV R3, 0x400 ;  /* 0x0000040000037802 */ /* 0x000fc80000000f00 */
[----:B--2---:R-:W-:Y:S02]  /*1680*/  LEA R3, R2, R3, 0x18 ;  /* 0x0000000302037211 */ /* 0x004fe400078ec0ff */
[----:B------:R-:W-:-:S03]  /*1690*/  SHF.L.U32 R2, R10, 0x1f, RZ ;  /* 0x0000001f0a027819 */ /* 0x000fc600000006ff */
[----:B------:R-:W-:-:S04]  /*16a0*/  IMAD R3, R12, 0x8, R3 ;  /* 0x000000080c037824 */ /* 0x000fc800078e0203 */
[----:B------:R-:W2:Y:S02]  /*16b0*/  SYNCS.PHASECHK.TRANS64.TRYWAIT P0, [R3+URZ+0x160], R2 ;  /* 0x00016002030075a7 */ /* 0x000ea400080011ff */
[----:B--2---:R-:W-:Y:S05]  /*16c0*/  @!P0 BRA `(.L_x_20) ;  /* 0x0000006c00f88947 */ /* 0x004fea0003800000 */
.L_x_115:
[----:B------:R-:W-:Y:S01]  /*16d0*/  VIADD R12, R12, 0x1 ;  /* 0x000000010c0c7836 */ /* 0x000fe20000000000 */
[----:B------:R2:W-:Y:S04]  /*16e0*/  SYNCS.ARRIVE.TRANS64.A1T0 RZ, [R3+URZ+0x150], RZ ;  /* 0x000150ff03ff79a7 */ /* 0x0005e800081000ff */
[----:B------:R-:W-:-:S04]  /*16f0*/  ISETP.NE.AND P0, PT, R12, 0x2, PT ;  /* 0x000000020c00780c */ /* 0x000fc80003f05270 */
[----:B------:R-:W-:Y:S02]  /*1700*/  SEL R12, R12, RZ, P0 ;  /* 0x000000ff0c0c7207 */ /* 0x000fe40000000000 */
[----:B--2---:R-:W-:-:S04]  /*1710*/  SEL R3, RZ, 0x1, P0 ;  /* 0x00000001ff037807 */ /* 0x004fc80000000000 */
[----:B------:R-:W-:-:S07]  /*1720*/  LOP3.LUT R10, R10, R3, RZ, 0x3c, !PT ;  /* 0x000000030a0a7212 */ /* 0x000fce00078e3cff */
.L_x_19:
[----:B------:R-:W-:Y:S01]  /*1730*/  UMOV UR4, 0x400 ;  /* 0x0000040000047882 */ /* 0x000fe20000000000 */
[----:B------:R-:W-:Y:S01]  /*1740*/  SHF.L.U32 R2, R15, 0x1f, RZ ;  /* 0x0000001f0f027819 */ /* 0x000fe200000006ff */
[----:B-1----:R-:W-:Y:S01]  /*1750*/  ULEA UR4, UR37, UR4, 0x18 ;  /* 0x0000000425047291 */ /* 0x002fe2000f8ec0ff */
[----:B------:R-:W-:Y:S01]  /*1760*/  R2UR UR35, R21 ;  /* 0x00000000152372ca */ /* 0x000fe200000e0000 */
[----:B------:R-:W-:Y:S01]  /*1770*/  UISETP.GE.U32.AND UP0, UPT, UR13, 0x7f, UPT ;  /* 0x0000007f0d00788c */ /* 0x000fe2000bf06070 */
[----:B------:R-:W-:Y:S01]  /*1780*/  R2UR UR10, R20 ;  /* 0x00000000140a72ca */ /* 0x000fe200000e0000 */
[----:B------:R-:W-:Y:S01]  /*1790*/  ULEA UR8, UR6, UR4, 0x3 ;  /* 0x0000000406087291 */ /* 0x000fe2000f8e18ff */
[----:B------:R-:W-:-:S08]  /*17a0*/  UMOV UR24, URZ ;  /* 0x000000ff00187c82 */ /* 0x000fd00008000000 */
[----:B------:R1:W2:Y:S01]  /*17b0*/  SYNCS.PHASECHK.TRANS64.TRYWAIT P0, [UR8+0x60], R2 ;  /* 0x00006002ff0075a7 */ /* 0x0002a20008001108 */
[----:B------:R-:W-:Y:S02]  /*17c0*/  USHF.L.U32 UR35, UR35, 0x7, URZ ;  /* 0x0000000723237899 */ /* 0x000fe400080006ff */
[----:B------:R-:W-:Y:S01]  /*17d0*/  USHF.L.U32 UR10, UR10, 0x7, URZ ;  /* 0x000000070a0a7899 */ /* 0x000fe200080006ff */
[----:B------:R-:W-:Y:S11]  /*17e0*/  BRA.U !UP0, `(.L_x_21) ;  /* 0x0000000108a47547 */ /* 0x000ff6000b800000 */
[----:B------:R-:W-:Y:S01]  /*17f0*/  UMOV UR16, URZ ;  /* 0x000000ff00107c82 */ /* 0x000fe20008000000 */
[----:B------:R-:W-:-:S05]  /*1800*/  UMOV UR17, UR6 ;  /* 0x0000000600117c82 */ /* 0x000fca0008000000 */
.L_x_26:
[----:B-1----:R-:W-:Y:S01]  /*1810*/  ULEA UR33, UR17, UR4, 0x3 ;  /* 0x0000000411217291 */ /* 0x002fe2000f8e18ff */
[----:B--2---:R-:W-:Y:S01]  /*1820*/  @!P5 MOV R3, 0x4000 ;  /* 0x000040000003d802 */ /* 0x004fe20000000f00 */
[----:B--2---:R-:W-:Y:S10]  /*1830*/  @P0 BRA `(.L_x_22) ;  /* 0x00000000000c0947 */ /* 0x004ff40003800000 */
[----:B------:R-:W-:-:S04]  /*1840*/  SHF.L.U32 R5, R15, 0x1f, RZ ;  /* 0x0000001f0f057819 */ /* 0x000fc800000006ff */
[----:B------:R-:W2:Y:S02]  /*1850*/  SYNCS.PHASECHK.TRANS64.TRYWAIT P0, [UR33+0x60], R5 ;  /* 0x00006005ff0075a7 */ /* 0x000ea40008001121 */
[----:B--2---:R-:W-:Y:S05]  /*1860*/  @!P0 BRA `(.L_x_23) ;  /* 0x0000006c00a48947 */ /* 0x004fea0003800000 */
.L_x_22:
[----:B------:R2:W-:Y:S01]  /*1870*/  @!P5 SYNCS.ARRIVE.TRANS64 RZ, [UR33], R3 ;  /* 0x00000003ffffd9a7 */ /* 0x0005e20008000021 */
[----:B------:R-:W-:Y:S04]  /*1880*/  BSSY.RECONVERGENT B0, `(.L_x_24) ;  /* 0x0000003000007945 */ /* 0x000fe80003800200 */
[----:B------:R-:W-:Y:S05]  /*1890*/  @P4 BRA `(.L_x_25) ;  /* 0x0000000000044947 */ /* 0x000fea0003800000 */
[----:B------:R-:W-:Y:S05]  /*18a0*/  BPT.TRAP 0x1 ;  /* 0x000000040000795c */ /* 0x000fea0000300000 */
.L_x_25:
[----:B------:R-:W-:Y:S05]  /*18b0*/  BSYNC.RECONVERGENT B0 ;  /* 0x0000000000007941 */ /* 0x000fea0003800200 */
.L_x_24:
[----:B------:R-:W-:Y:S02]  /*18c0*/  UIADD3 UR6, UPT, UPT, UR17, 0x1, URZ ;  /* 0x0000000111067890 */ /* 0x000fe4000fffe0ff */
[----:B------:R-:W-:Y:S02]  /*18d0*/  UIADD3 UR26, UP1, UPT, UR22, 0x80, URZ ;  /* 0x00000080161a7890 */ /* 0x000fe4000ff3e0ff */
[----:B------:R-:W-:Y:S02]  /*18e0*/  UISETP.NE.AND UP0, UPT, UR6, 0xc, UPT ;  /* 0x0000000c0600788c */ /* 0x000fe4000bf05270 */
[----:B------:R-:W-:Y:S02]  /*18f0*/  USHF.L.U32 UR34, UR16, 0x6, URZ ;  /* 0x0000000610227899 */ /* 0x000fe400080006ff */
[----:B------:R-:W-:Y:S02]  /*1900*/  USEL UR9, URZ, 0x1, UP0 ;  /* 0x00000001ff097887 */ /* 0x000fe40008000000 */
[----:B------:R-:W-:-:S02]  /*1910*/  USEL UR6, UR6, URZ, UP0 ;  /* 0x000000ff06067287 */ /* 0x000fc40008000000 */
[----:B------:R-:W-:Y:S02]  /*1920*/  UIADD3 UR20, UP0, UPT, UR22, 0x180, URZ ;  /* 0x0000018016147890 */ /* 0x000fe4000ff1e0ff */
[----:B------:R-:W-:Y:S01]  /*1930*/  ULEA UR8, UR6, UR4, 0x3 ;  /* 0x0000000406087291 */ /* 0x000fe2000f8e18ff */
[----:B------:R-:W-:Y:S01]  /*1940*/  LOP3.LUT R15, R15, UR9, RZ, 0x3c, !PT ;  /* 0x000000090f0f7c12 */ /* 0x000fe2000f8e3cff */
[----:B------:R-:W-:Y:S02]  /*1950*/  UIADD3.X UR27, UPT, UPT, URZ, UR23, URZ, UP1, !UPT ;  /* 0x00000017ff1b7290 */ /* 0x000fe40008ffe4ff */
[----:B------:R-:W-:Y:S01]  /*1960*/  UIADD3.X UR21, UPT, UPT, URZ, UR23, URZ, UP0, !UPT ;  /* 0x00000017ff157290 */ /* 0x000fe200087fe4ff */
[----:B-1----:R-:W-:Y:S01]  /*1970*/  SHF.L.U32 R2, R15, 0x1f, RZ ;  /* 0x0000001f0f027819 */ /* 0x002fe200000006ff */
[----:B------:R-:W-:Y:S01]  /*1980*/  UMOV UR18, 0x0 ;  /* 0x0000000000127882 */ /* 0x000fe20000000000 */
[----:B------:R-:W-:Y:S01]  /*1990*/  UMOV UR19, 0x10000000 ;  /* 0x1000000000137882 */ /* 0x000fe20000000000 */
[----:B------:R-:W-:Y:S01]  /*19a0*/  UMOV UR12, UR36 ;  /* 0x00000024000c7c82 */ /* 0x000fe20008000000 */
[----:B------:R1:W1:Y:S01]  /*19b0*/  SYNCS.PHASECHK.TRANS64.TRYWAIT P0, [UR8+0x60], R2 ;  /* 0x00006002ff0075a7 */ /* 0x0002620008001108 */
[----:B------:R-:W-:Y:S01]  /*19c0*/  ULEA UR8, UR17, UR4, 0xd ;  /* 0x0000000411087291 */ /* 0x000fe2000f8e68ff */
[----:B------:R-:W-:Y:S01]  /*19d0*/  UMOV UR9, UR33 ;  /* 0x0000002100097c82 */ /* 0x000fe20008000000 */
[----:B------:R-:W-:-:S02]  /*19e0*/  UMOV UR11, UR34 ;  /* 0x00000022000b7c82 */ /* 0x000fc40008000000 */
[----:B------:R-:W-:Y:S02]  /*19f0*/  UIADD3 UR32, UPT, UPT, UR8, 0x8400, URZ ;  /* 0x0000840008207890 */ /* 0x000fe4000fffe0ff */
[----:B------:R-:W-:Y:S02]  /*1a00*/  UIADD3 UR8, UPT, UPT, UR8, 0x20400, URZ ;  /* 0x0002040008087890 */ /* 0x000fe4000fffe0ff */
[----:B------:R-:W-:Y:S01]  /*1a10*/  UIADD3 UR16, UPT, UPT, UR16, 0x1, URZ ;  /* 0x0000000110107890 */ /* 0x000fe2000fffe0ff */
[----:B------:R-:W-:Y:S01]  /*1a20*/  UMOV UR24, UR5 ;  /* 0x0000000500187c82 */ /* 0x000fe20008000000 */
[----:B------:R-:W-:Y:S02]  /*1a30*/  UMOV UR17, UR6 ;  /* 0x0000000600117c82 */ /* 0x000fe40008000000 */
[----:B------:R-:W-:Y:S01]  /*1a40*/  UISETP.NE.AND UP0, UPT, UR16, UR5, UPT ;  /* 0x000000051000728c */ /* 0x000fe2000bf05270 */
[----:B------:R1:W-:Y:S02]  /*1a50*/  UTMALDG.3D [UR32], [UR26], desc[UR18] ;  /* 0x000012201a0075b4 */ /* 0x0003e40008011000 */
[----:B------:R1:W-:Y:S06]  /*1a60*/  UTMALDG.3D [UR8], [UR20], desc[UR18] ;  /* 0x00001208140075b4 */ /* 0x0003ec0008011000 */
[----:B------:R-:W-:Y:S05]  /*1a70*/  BRA.U UP0, `(.L_x_26) ;  /* 0xfffffffd00647547 */ /* 0x000fea000b83ffff */
.L_x_21:
[----:B-1----:R-:W-:Y:S01]  /*1a80*/  ULEA UR8, UR6, UR4, 0x3 ;  /* 0x0000000406087291 */ /* 0x002fe2000f8e18ff */
[----:B------:R-:W-:Y:S01]  /*1a90*/  SHF.L.U32 R2, R15, 0x1f, RZ ;  /* 0x0000001f0f027819 */ /* 0x000fe200000006ff */
[----:B------:R-:W-:Y:S01]  /*1aa0*/  @!P1 SYNCS.ARRIVE.TRANS64.A1T0 RZ, [UR4+0xe8], RZ ;  /* 0x0000e8ffffff99a7 */ /* 0x000fe20008100004 */
[----:B------:R-:W-:-:S06]  /*1ab0*/  UISETP.GT.AND UP0, UPT, UR15, UR14, UPT ;  /* 0x0000000e0f00728c */ /* 0x000fcc000bf04270 */
[----:B--2---:R1:W2:Y:S03]  /*1ac0*/  SYNCS.PHASECHK.TRANS64.TRYWAIT P0, [UR8+0x60], R2 ;  /* 0x00006002ff0075a7 */ /* 0x0042a60008001108 */
[----:B------:R-:W-:Y:S05]  /*1ad0*/  BRA.U !UP0, `(.L_x_27) ;  /* 0x0000000108a87547 */ /* 0x000fea000b800000 */
[----:B------:R-:W-:Y:S01]  /*1ae0*/  UIADD3 UR21, UPT, UPT, UR7, UR24, URZ ;  /* 0x0000001807157290 */ /* 0x000fe2000fffe0ff */
[----:B------:R-:W-:-:S11]  /*1af0*/  UMOV UR25, UR6 ;  /* 0x0000000600197c82 */ /* 0x000fd60008000000 */
.L_x_32:
[----:B-1----:R-:W-:Y:S01]  /*1b00*/  ULEA UR17, UR25, UR4, 0x3 ;  /* 0x0000000419117291 */ /* 0x002fe2000f8e18ff */
[----:B--2---:R-:W-:Y:S01]  /*1b10*/  @!P5 MOV R3, 0x4000 ;  /* 0x000040000003d802 */ /* 0x004fe20000000f00 */
[----:B--2---:R-:W-:Y:S10]  /*1b20*/  @P0 BRA `(.L_x_28) ;  /* 0x00000000000c0947 */ /* 0x004ff40003800000 */
[----:B------:R-:W-:-:S04]  /*1b30*/  SHF.L.U32 R5, R15, 0x1f, RZ ;  /* 0x0000001f0f057819 */ /* 0x000fc800000006ff */
[----:B------:R-:W2:Y:S02]  /*1b40*/  SYNCS.PHASECHK.TRANS64.TRYWAIT P0, [UR17+0x60], R5 ;  /* 0x00006005ff0075a7 */ /* 0x000ea40008001111 */
[----:B--2---:R-:W-:Y:S05]  /*1b50*/  @!P0 BRA `(.L_x_29) ;  /* 0x0000006c00008947 */ /* 0x004fea0003800000 */
.L_x_28:
[----:B------:R2:W-:Y:S01]  /*1b60*/  @!P5 SYNCS.ARRIVE.TRANS64 RZ, [UR17], R3 ;  /* 0x00000003ffffd9a7 */ /* 0x0005e20008000011 */
[----:B------:R-:W-:Y:S04]  /*1b70*/  BSSY.RECONVERGENT B0, `(.L_x_30) ;  /* 0x0000003000007945 */ /* 0x000fe80003800200 */
[----:B------:R-:W-:Y:S05]  /*1b80*/  @P4 BRA `(.L_x_31) ;  /* 0x0000000000044947 */ /* 0x000fea0003800000 */
[----:B------:R-:W-:Y:S05]  /*1b90*/  BPT.TRAP 0x1 ;  /* 0x000000040000795c */ /* 0x000fea0000300000 */
.L_x_31:
[----:B------:R-:W-:Y:S05]  /*1ba0*/  BSYNC.RECONVERGENT B0 ;  /* 0x0000000000007941 */ /* 0x000fea0003800200 */
.L_x_30:
        /* <DEDUP_REMOVED lines=20> */
[----:B------:R-:W-:Y:S01]  /*1cf0*/  UIADD3 UR8, UPT, UPT, UR8, 0x20400, URZ ;  /* 0x0002040008087890 */ /* 0x000fe2000fffe0ff */
[----:B------:R-:W-:Y:S01]  /*1d00*/  UMOV UR9, UR17 ;  /* 0x0000001100097c82 */ /* 0x000fe20008000000 */
[----:B------:R-:W-:Y:S01]  /*1d10*/  UMOV UR11, UR18 ;  /* 0x00000012000b7c82 */ /* 0x000fe20008000000 */
[----:B------:R-:W-:Y:S01]  /*1d20*/  UIADD3 UR24, UPT, UPT, UR24, 0x1, URZ ;  /* 0x0000000118187890 */ /* 0x000fe2000fffe0ff */
[----:B------:R-:W-:-:S03]  /*1d30*/  UMOV UR25, UR6 ;  /* 0x0000000600197c82 */ /* 0x000fc60008000000 */
[----:B------:R1:W-:Y:S01]  /*1d40*/  UTMALDG.3D [UR16], [UR30], desc[UR26] ;  /* 0x00001a101e0075b4 */ /* 0x0003e20008011000 */
[----:B------:R-:W-:Y:S01]  /*1d50*/  UISETP.NE.AND UP0, UPT, UR24, UR21, UPT ;  /* 0x000000151800728c */ /* 0x000fe2000bf05270 */
[----:B------:R1:W-:Y:S08]  /*1d60*/  UTMALDG.3D [UR8], [UR28], desc[UR26] ;  /* 0x00001a081c0075b4 */ /* 0x0003f00008011000 */
[----:B------:R-:W-:Y:S05]  /*1d70*/  BRA.U UP0, `(.L_x_32) ;  /* 0xfffffffd00607547 */ /* 0x000fea000b83ffff */
.L_x_27:
[C---:B-1----:R-:W-:Y:S01]  /*1d80*/  LEA R2, R14.reuse, UR4, 0x3 ;  /* 0x000000040e027c11 */ /* 0x042fe2000f8e18ff */
[----:B------:R-:W-:Y:S01]  /*1d90*/  NOP ;  /* 0x0000000000007918 */ /* 0x000fe20000000000 */
[----:B--2---:R-:W-:Y:S02]  /*1da0*/  SHF.L.U32 R3, R13, 0x1f, RZ ;  /* 0x0000001f0d037819 */ /* 0x004fe400000006ff */
[----:B------:R-:W-:Y:S02]  /*1db0*/  LEA R4, R14, UR4, 0x4 ;  /* 0x000000040e047c11 */ /* 0x000fe4000f8e20ff */
[----:B------:R-:W1:Y:S02]  /*1dc0*/  SYNCS.PHASECHK.TRANS64.TRYWAIT P0, [R2+URZ+0xf0], R3 ;  /* 0x0000f003020075a7 */ /* 0x000e6400080011ff */
[----:B-1----:R-:W-:Y:S05]  /*1dd0*/  @!P0 BRA `(.L_x_33) ;  /* 0x0000006800788947 */ /* 0x002fea0003800000 */
.L_x_118:
[----:B------:R-:W2:Y:S01]  /*1de0*/  LDS.128 R4, [R4+0x180] ;  /* 0x0001800004047984 */ /* 0x000ea20000000c00 */
[----:B---3--:R-:W-:Y:S01]  /*1df0*/  ISETP.GE.AND P0, PT, R72, 0x1, PT ;  /* 0x000000014800780c */ /* 0x008fe20003f06270 */
[----:B-1----:R-:W-:Y:S01]  /*1e00*/  VIADD R2, R2, 0x100 ;  /* 0x0000010002027836 */ /* 0x002fe20000000000 */
[----:B------:R-:W-:Y:S01]  /*1e10*/  @!PT LDS RZ, [RZ] ;  /* 0x00000000fffff984 */ /* 0x000fe20000000800 */
[----:B------:R-:W-:Y:S01]  /*1e20*/  @!PT LDS RZ, [RZ] ;  /* 0x00000000fffff984 */ /* 0x000fe20000000800 */
[----:B------:R-:W-:Y:S01]  /*1e30*/  @!PT LDS RZ, [RZ] ;  /* 0x00000000fffff984 */ /* 0x000fe20000000800 */
[----:B------:R-:W-:Y:S01]  /*1e40*/  @!PT LDS RZ, [RZ] ;  /* 0x00000000fffff984 */ /* 0x000fe20000000800 */
[----:B------:R1:W-:Y:S06]  /*1e50*/  MEMBAR.ALL.CTA ;  /* 0x0000000000007992 */ /* 0x0003ec0000008000 */
[----:B-1----:R-:W1:Y:S01]  /*1e60*/  FENCE.VIEW.ASYNC.S ;  /* 0x00000000000073c6 */ /* 0x002e620000000000 */
[----:B------:R-:W-:-:S04]  /*1e70*/  PRMT R2, RZ, 0x654, R2 ;  /* 0x00000654ff027816 */ /* 0x000fc80000000002 */
[----:B-1----:R1:W-:Y:S01]  /*1e80*/  SYNCS.ARRIVE.TRANS64.RED.A1T0 RZ, [R2+URZ], RZ ;  /* 0x000000ff02ff79a7 */ /* 0x0023e200081004ff */
[----:B--2---:R-:W-:-:S13]  /*1e90*/  LOP3.LUT P2, RZ, R6, 0x1, RZ, 0xc0, !PT ;  /* 0x0000000106ff7812 */ /* 0x004fda000784c0ff */
[----:B------:R-:W-:Y:S01]  /*1ea0*/  @P2 SHF.R.U32.HI R3, RZ, 0x10, R5 ;  /* 0x00000010ff032819 */ /* 0x000fe20000011605 */
[----:B------:R-:W-:Y:S01]  /*1eb0*/  VOTEU.ANY UP0, P2 ;  /* 0x0000000000ff7886 */ /* 0x000fe20001000100 */
[----:B------:R-:W-:Y:S02]  /*1ec0*/  @P2 MOV R11, R4 ;  /* 0x00000004000b2202 */ /* 0x000fe40000000f00 */
[----:B------:R-:W-:Y:S02]  /*1ed0*/  @P2 R2UR.BROADCAST UR8, R3 ;  /* 0x00000000030822ca */ /* 0x000fe400008e0000 */
[----:B------:R-:W-:-:S11]  /*1ee0*/  @P2 LOP3.LUT R8, R5, 0xffff, RZ, 0xc0, !PT ;  /* 0x0000ffff05082812 */ /* 0x000fd600078ec0ff */
[----:B------:R-:W-:Y:S01]  /*1ef0*/  @UP0 UMOV UR36, UR8 ;  /* 0x0000000800240c82 */ /* 0x000fe20008000000 */
[----:B-1----:R-:W-:Y:S05]  /*1f00*/  @!P0 BRA `(.L_x_34) ;  /* 0x0000000000b88947 */ /* 0x002fea0003800000 */
[----:B------:R-:W4:Y:S01]  /*1f10*/  LDC.64 R4, c[0x0][0xb18] ;  /* 0x0002c600ff047b82 */ /* 0x000f220000000a00 */
[----:B------:R-:W-:-:S07]  /*1f20*/  ISETP.NE.AND P3, PT, R72, 0x1, PT ;  /* 0x000000014800780c */ /* 0x000fce0003f65270 */
[----:B------:R-:W1:Y:S08]  /*1f30*/  LDC.64 R6, c[0x0][0xb10] ;  /* 0x0002c400ff067b82 */ /* 0x000e700000000a00 */
[----:B------:R-:W2:Y:S08]  /*1f40*/  LDC R16, c[0x0][0xb20] ;  /* 0x0002c800ff107b82 */ /* 0x000eb00000000800 */
[----:B------:R-:W3:Y:S01]  /*1f50*/  LDC R18, c[0x0][0xb0c] ;  /* 0x0002c300ff127b82 */ /* 0x000ee20000000800 */
[----:B----4-:R-:W-:Y:S01]  /*1f60*/  IMAD.HI.U32 R17, R0, R5, RZ ;  /* 0x0000000500117227 */ /* 0x010fe200078e00ff */
[----:B------:R-:W-:-:S03]  /*1f70*/  ISETP.NE.AND P0, PT, R4, 0x1, PT ;  /* 0x000000010400780c */ /* 0x000fc60003f05270 */
[----:B------:R-:W-:-:S03]  /*1f80*/  IMAD.HI.U32 R5, R8, R5, RZ ;  /* 0x0000000508057227 */ /* 0x000fc600078e00ff */
[----:B------:R-:W4:Y:S01]  /*1f90*/  LDC.64 R2, c[0x0][0xb28] ;  /* 0x0002ca00ff027b82 */ /* 0x000f220000000a00 */
[----:B-1----:R-:W-:-:S04]  /*1fa0*/  IMAD.HI.U32 R20, R9, R6, RZ ;  /* 0x0000000609147227 */ /* 0x002fc800078e00ff */
[----:B------:R-:W-:Y:S01]  /*1fb0*/  IMAD.HI.U32 R22, R11, R6, RZ ;  /* 0x000000060b167227 */ /* 0x000fe200078e00ff */
[----:B------:R-:W-:Y:S02]  /*1fc0*/  SHF.R.U32.HI R20, RZ, R7, R20 ;  /* 0x00000007ff147219 */ /* 0x000fe40000011614 */
[-C--:B--2---:R-:W-:Y:S02]  /*1fd0*/  SHF.R.U32.HI R17, RZ, R16.reuse, R17 ;  /* 0x00000010ff117219 */ /* 0x084fe40000011611 */
[----:B------:R-:W-:Y:S02]  /*1fe0*/  SHF.R.U32.HI R5, RZ, R16, R5 ;  /* 0x00000010ff057219 */ /* 0x000fe40000011605 */
[----:B------:R-:W-:Y:S02]  /*1ff0*/  SEL R17, R0, R17, !P0 ;  /* 0x0000001100117207 */ /* 0x000fe40004000000 */
[----:B------:R-:W-:Y:S02]  /*2000*/  SHF.R.U32.HI R22, RZ, R7, R22 ;  /* 0x00000007ff167219 */ /* 0x000fe40000011616 */
[----:B---3--:R-:W-:-:S02]  /*2010*/  ISETP.NE.AND P1, PT, R18, 0x1, PT ;  /* 0x000000011200780c */ /* 0x008fc40003f25270 */
[----:B------:R-:W-:Y:S02]  /*2020*/  SEL R5, R8, R5, !P0 ;  /* 0x0000000508057207 */ /* 0x000fe40004000000 */
[----:B------:R-:W-:Y:S02]  /*2030*/  SEL R19, R9, R20, !P1 ;  /* 0x0000001409137207 */ /* 0x000fe40004800000 */
[----:B------:R-:W-:Y:S01]  /*2040*/  SEL R7, R11, R22, !P1 ;  /* 0x000000160b077207 */ /* 0x000fe20004800000 */
[----:B----4-:R-:W-:-:S04]  /*2050*/  IMAD.HI.U32 R20, R17, R2, RZ ;  /* 0x0000000211147227 */ /* 0x010fc800078e00ff */
[----:B------:R-:W-:Y:S01]  /*2060*/  IMAD.HI.U32 R6, R19, R2, RZ ;  /* 0x0000000213067227 */ /* 0x000fe200078e00ff */
[----:B------:R-:W-:-:S04]  /*2070*/  @P3 SHF.R.U32.HI R17, RZ, R3, R20 ;  /* 0x00000003ff113219 */ /* 0x000fc80000011614 */
[----:B------:R-:W-:Y:S01]  /*2080*/  @P3 SHF.R.U32.HI R19, RZ, R3, R6 ;  /* 0x00000003ff133219 */ /* 0x000fe20000011606 */
[----:B------:R-:W-:-:S04]  /*2090*/  IMAD R17, R72, R17, RZ ;  /* 0x0000001148117224 */ /* 0x000fc800078e02ff */
[----:B------:R-:W-:Y:S01]  /*20a0*/  IMAD R6, R72, R19, RZ ;  /* 0x0000001348067224 */ /* 0x000fe200078e02ff */
[C---:B------:R-:W-:Y:S02]  /*20b0*/  ISETP.GE.AND P0, PT, R5.reuse, R17, PT ;  /* 0x000000110500720c */ /* 0x040fe40003f06270 */
[----:B------:R-:W-:Y:S02]  /*20c0*/  IADD3 R17, PT, PT, -R5, RZ, RZ ;  /* 0x000000ff05117210 */ /* 0x000fe40007ffe1ff */
[----:B------:R-:W-:Y:S01]  /*20d0*/  ISETP.GE.OR P0, PT, R7, R6, P0 ;  /* 0x000000060700720c */ /* 0x000fe20000706670 */
[----:B------:R-:W-:-:S04]  /*20e0*/  IMAD.HI.U32 R6, R5, R2, RZ ;  /* 0x0000000205067227 */ /* 0x000fc800078e00ff */
[----:B------:R-:W-:Y:S01]  /*20f0*/  IMAD R8, R4, R17, R8 ;  /* 0x0000001104087224 */ /* 0x000fe200078e0208 */
[----:B------:R-:W-:-:S04]  /*2100*/  SHF.R.U32.HI R6, RZ, R3, R6 ;  /* 0x00000003ff067219 */ /* 0x000fc80000011606 */
[----:B------:R-:W-:-:S03]  /*2110*/  SEL R6, R5, R6, !P3 ;  /* 0x0000000605067207 */ /* 0x000fc60005800000 */
[----:B------:R-:W-:-:S04]  /*2120*/  @!P0 IMAD.HI.U32 R16, R7, R2, RZ ;  /* 0x0000000207108227 */ /* 0x000fc800078e00ff */
[----:B------:R-:W-:Y:S01]  /*2130*/  IMAD.MOV R2, RZ, RZ, -R6 ;  /* 0x000000ffff027224 */ /* 0x000fe200078e0a06 */
[----:B------:R-:W-:-:S03]  /*2140*/  @!P0 SHF.R.U32.HI R16, RZ, R3, R16 ;  /* 0x00000003ff108219 */ /* 0x000fc60000011610 */
[----:B------:R-:W-:Y:S01]  /*2150*/  IMAD R2, R72, R2, R5 ;  /* 0x0000000248027224 */ /* 0x000fe200078e0205 */
        /* <DEDUP_REMOVED lines=9> */
.L_x_34:
[----:B------:R-:W1:Y:S02]  /*21f0*/  LDCU UR8, c[0x0][0xb30] ;  /* 0x00016600ff0877ac */ /* 0x000e640008000800 */
[----:B-1----:R-:W-:-:S09]  /*2200*/  UISETP.NE.AND UP0, UPT, UR8, 0x1, UPT ;  /* 0x000000010800788c */ /* 0x002fd2000bf05270 */
[----:B------:R-:W-:Y:S05]  /*2210*/  BRA.U UP0, `(.L_x_35) ;  /* 0x0000000100407547 */ /* 0x000fea000b800000 */
[----:B------:R-:W1:Y:S08]  /*2220*/  LDC.64 R4, c[0x0][0xb10] ;  /* 0x0002c400ff047b82 */ /* 0x000e700000000a00 */
[----:B------:R-:W2:Y:S08]  /*2230*/  LDC.64 R2, c[0x0][0xb18] ;  /* 0x0002c600ff027b82 */ /* 0x000eb00000000a00 */
[----:B------:R-:W3:Y:S08]  /*2240*/  LDC R6, c[0x0][0xb20] ;  /* 0x0002c800ff067b82 */ /* 0x000ef00000000800 */
[----:B------:R-:W4:Y:S01]  /*2250*/  LDC R16, c[0x0][0xb0c] ;  /* 0x0002c300ff107b82 */ /* 0x000f220000000800 */
[----:B-1----:R-:W-:-:S05]  /*2260*/  IMAD.HI.U32 R4, R11, R4, RZ ;  /* 0x000000040b047227 */ /* 0x002fca00078e00ff */
[----:B------:R-:W-:Y:S01]  /*2270*/  SHF.R.U32.HI R4, RZ, R5, R4 ;  /* 0x00000005ff047219 */ /* 0x000fe20000011604 */
[----:B--2---:R-:W-:Y:S01]  /*2280*/  IMAD.HI.U32 R3, R8, R3, RZ ;  /* 0x0000000308037227 */ /* 0x004fe200078e00ff */
[----:B------:R-:W-:-:S04]  /*2290*/  ISETP.NE.AND P0, PT, R2, 0x1, PT ;  /* 0x000000010200780c */ /* 0x000fc80003f05270 */
[----:B---3--:R-:W-:-:S04]  /*22a0*/  SHF.R.U32.HI R3, RZ, R6, R3 ;  /* 0x00000006ff037219 */ /* 0x008fc80000011603 */
[----:B------:R-:W-:Y:S02]  /*22b0*/  SEL R3, R8, R3, !P0 ;  /* 0x0000000308037207 */ /* 0x000fe40004000000 */
[----:B----4-:R-:W-:-:S04]  /*22c0*/  ISETP.NE.AND P1, PT, R16, 0x1, PT ;  /* 0x000000011000780c */ /* 0x010fc80003f25270 */
[----:B------:R-:W-:-:S05]  /*22d0*/  SEL R4, R11, R4, !P1 ;  /* 0x000000040b047207 */ /* 0x000fca0004800000 */
[----:B------:R-:W-:Y:S02]  /*22e0*/  IMAD.IADD R5, R3, 0x1, -R4 ;  /* 0x0000000103057824 */ /* 0x000fe400078e0a04 */
[----:B------:R-:W-:Y:S02]  /*22f0*/  IMAD.IADD R3, R4, 0x1, -R3 ;  /* 0x0000000104037824 */ /* 0x000fe400078e0a03 */
[----:B------:R-:W-:Y:S02]  /*2300*/  IMAD R11, R5, R16, R11 ;  /* 0x00000010050b7224 */ /* 0x000fe400078e020b */
[----:B------:R-:W-:-:S07]  /*2310*/  IMAD R8, R3, R2, R8 ;  /* 0x0000000203087224 */ /* 0x000fce00078e0208 */
.L_x_35:
[----:B------:R-:W-:Y:S01]  /*2320*/  VIADD R14, R14, 0x1 ;  /* 0x000000010e0e7836 */ /* 0x000fe20000000000 */
[----:B------:R-:W-:Y:S01]  /*2330*/  PLOP3.LUT P1, PT, PT, PT, PT, 0x80, 0x8 ;  /* 0x000000000008781c */ /* 0x000fe20003f2f070 */
[----:B------:R-:W-:Y:S02]  /*2340*/  IMAD.IADD R21, R11, 0x1, R170 ;  /* 0x000000010b157824 */ /* 0x000fe400078e02aa */
[----:B------:R-:W-:Y:S01]  /*2350*/  IMAD.IADD R20, R8, 0x1, R147 ;  /* 0x0000000108147824 */ /* 0x000fe200078e0293 */
[----:B------:R-:W-:-:S04]  /*2360*/  ISETP.NE.AND P0, PT, R14, 0x2, PT ;  /* 0x000000020e00780c */ /* 0x000fc80003f05270 */
[----:B------:R-:W-:Y:S02]  /*2370*/  SEL R2, RZ, 0x1, P0 ;  /* 0x00000001ff027807 */ /* 0x000fe40000000000 */
[----:B------:R-:W-:Y:S02]  /*2380*/  SEL R14, R14, RZ, P0 ;  /* 0x000000ff0e0e7207 */ /* 0x000fe40000000000 */
[----:B------:R-:W-:Y:S01]  /*2390*/  LOP3.LUT R13, R13, R2, RZ, 0x3c, !PT ;  /* 0x000000020d0d7212 */ /* 0x000fe200078e3cff */
[----:B------:R-:W-:Y:S06]  /*23a0*/  @P2 BRA `(.L_x_36) ;  /* 0xfffffff000a02947 */ /* 0x000fec000383ffff */
[----:B------:R-:W-:Y:S01]  /*23b0*/  UIADD3 UR4, UPT, UPT, UR4, 0x60, URZ ;  /* 0x0000006004047890 */ /* 0x000fe2000fffe0ff */
[----:B------:R-:W-:-:S03]  /*23c0*/  SHF.L.U32 R3, R15, 0x1f, RZ ;  /* 0x0000001f0f037819 */ /* 0x000fc600000006ff */
[----:B------:R-:W-:-:S09]  /*23d0*/  ULEA UR5, UR6, UR4, 0x3 ;  /* 0x0000000406057291 */ /* 0x000fd2000f8e18ff */
[----:B------:R-:W1:Y:S02]  /*23e0*/  SYNCS.PHASECHK.TRANS64.TRYWAIT P0, [UR5], R3 ;  /* 0x00000003ff0075a7 */ /* 0x000e640008001105 */
[----:B-1----:R-:W-:Y:S05]  /*23f0*/  @!P0 BRA `(.L_x_37) ;  /* 0x0000006400048947 */ /* 0x002fea0003800000 */
.L_x_120:
[----:B------:R-:W-:-:S04]  /*2400*/  UIADD3 UR6, UPT, UPT, UR6, 0x1, URZ ;  /* 0x0000000106067890 */ /* 0x000fc8000fffe0ff */
[----:B------:R-:W-:-:S04]  /*2410*/  UISETP.NE.AND UP0, UPT, UR6, 0xc, UPT ;  /* 0x0000000c0600788c */ /* 0x000fc8000bf05270 */
[----:B------:R-:W-:Y:S02]  /*2420*/  USEL UR7, URZ, 0x1, UP0 ;  /* 0x00000001ff077887 */ /* 0x000fe40008000000 */
[----:B------:R-:W-:-:S04]  /*2430*/  USEL UR6, UR6, URZ, UP0 ;  /* 0x000000ff06067287 */ /* 0x000fc80008000000 */
[----:B------:R-:W-:Y:S01]  /*2440*/  ULEA UR5, UR6, UR4, 0x3 ;  /* 0x0000000406057291 */ /* 0x000fe2000f8e18ff */
[----:B------:R-:W-:-:S04]  /*2450*/  LOP3.LUT R2, R15, UR7, RZ, 0x3c, !PT ;  /* 0x000000070f027c12 */ /* 0x000fc8000f8e3cff */
[----:B-1----:R-:W-:-:S04]  /*2460*/  SHF.L.U32 R3, R2, 0x1f, RZ ;  /* 0x0000001f02037819 */ /* 0x002fc800000006ff */
[----:B------:R-:W1:Y:S02]  /*2470*/  SYNCS.PHASECHK.TRANS64.TRYWAIT P0, [UR5], R3 ;  /* 0x00000003ff0075a7 */ /* 0x000e640008001105 */
[----:B-1----:R-:W-:Y:S05]  /*2480*/  @!P0 BRA `(.L_x_38) ;  /* 0x0000006000f88947 */ /* 0x002fea0003800000 */
.L_x_122:
        /* <DEDUP_REMOVED lines=9> */
.L_x_124:
        /* <DEDUP_REMOVED lines=9> */
.L_x_126:
        /* <DEDUP_REMOVED lines=9> */
.L_x_128:
        /* <DEDUP_REMOVED lines=9> */
.L_x_130:
        /* <DEDUP_REMOVED lines=9> */
.L_x_132:
        /* <DEDUP_REMOVED lines=9> */
.L_x_134:
        /* <DEDUP_REMOVED lines=9> */
.L_x_136:
        /* <DEDUP_REMOVED lines=9> */
.L_x_138:
        /* <DEDUP_REMOVED lines=9> */
.L_x_140:
[----:B------:R-:W-:-:S04]  /*29a0*/  UIADD3 UR6, UPT, UPT, UR6, 0x1, URZ ;  /* 0x0000000106067890 */ /* 0x000fc8000fffe0ff */
[----:B------:R-:W-:-:S04]  /*29b0*/  UISETP.NE.AND UP0, UPT, UR6, 0xc, UPT ;  /* 0x0000000c0600788c */ /* 0x000fc8000bf05270 */
[----:B------:R-:W-:Y:S02]  /*29c0*/  USEL UR5, URZ, 0x1, UP0 ;  /* 0x00000001ff057887 */ /* 0x000fe40008000000 */
[----:B------:R-:W-:-:S04]  /*29d0*/  USEL UR6, UR6, URZ, UP0 ;  /* 0x000000ff06067287 */ /* 0x000fc80008000000 */
[----:B------:R-:W-:Y:S01]  /*29e0*/  ULEA UR6, UR6, UR4, 0x3 ;  /* 0x0000000406067291 */ /* 0x000fe2000f8e18ff */
[----:B-1----:R-:W-:-:S04]  /*29f0*/  LOP3.LUT R3, R2, UR5, RZ, 0x3c, !PT ;  /* 0x0000000502037c12 */ /* 0x002fc8000f8e3cff */
[----:B------:R-:W-:Y:S01]  /*2a00*/  SHF.L.U32 R3, R3, 0x1f, RZ ;  /* 0x0000001f03037819 */ /* 0x000fe200000006ff */
[----:B----4-:R-:W-:-:S07]  /*2a10*/  IMAD.U32 R0, RZ, RZ, UR6 ;  /* 0x00000006ff007e24 */ /* 0x010fce000f8e00ff */
.L_x_48:
[----:B-1----:R1:W2:Y:S02]  /*2a20*/  SYNCS.PHASECHK.TRANS64.TRYWAIT P0, [R0+URZ], R3 ;  /* 0x00000003000075a7 */ /* 0x0022a400080011ff */
[----:B--2---:R-:W-:Y:S05]  /*2a30*/  @!P0 NANOSLEEP.SYNCS 0x989680 ;  /* 0x009896800000895d */ /* 0x004fea0003900000 */
[----:B------:R-:W2:Y:S02]  /*2a40*/  @!P0 SYNCS.PHASECHK.TRANS64 P0, [R0+URZ], R3 ;  /* 0x00000003000085a7 */ /* 0x000ea400080010ff */
[----:B--2---:R-:W-:Y:S05]  /*2a50*/  @P0 EXIT ;  /* 0x000000000000094d */ /* 0x004fea0003800000 */
[----:B------:R-:W-:Y:S05]  /*2a60*/  BRA `(.L_x_48) ;  /* 0xfffffffc00ec7947 */ /* 0x000fea000383ffff */
.L_x_18:
[----:B------:R-:W-:-:S04]  /*2a70*/  UISETP.NE.AND UP1, UPT, UR37, URZ, UPT ;  /* 0x000000ff2500728c */ /* 0x000fc8000bf25270 */
[----:B------:R-:W-:-:S09]  /*2a80*/  UISETP.NE.OR UP1, UPT, UR8, 0x1, UP1 ;  /* 0x000000010800788c */ /* 0x000fd20008f25670 */
[----:B------:R-:W-:Y:S05]  /*2a90*/  BRA.U UP1, `(.L_x_49) ;  /* 0x0000000501487547 */ /* 0x000fea000b800000 */
[----:B------:R-:W-:Y:S01]  /*2aa0*/  ISETP.NE.AND P2, PT, R2, RZ, PT ;  /* 0x000000ff0200720c */ /* 0x000fe20003f45270 */
[----:B------:R-:W-:Y:S01]  /*2ab0*/  IMAD.MOV.U32 R12, RZ, RZ, 0x1 ;  /* 0x00000001ff0c7424 */ /* 0x000fe200078e00ff */
[----:B------:R-:W-:Y:S02]  /*2ac0*/  CS2R R10, SRZ ;  /* 0x00000000000a7805 */ /* 0x000fe4000001ff00 */
[----:B------:R-:W-:Y:S01]  /*2ad0*/  CS2R R8, SRZ ;  /* 0x0000000000087805 */ /* 0x000fe2000001ff00 */
[----:B------:R-:W-:Y:S01]  /*2ae0*/  UMOV UR4, 0x400 ;  /* 0x0000040000047882 */ /* 0x000fe20000000000 */
[----:B------:R-:W-:Y:S01]  /*2af0*/  UMOV UR6, URZ ;  /* 0x000000ff00067c82 */ /* 0x000fe20008000000 */
[----:B------:R-:W-:-:S12]  /*2b00*/  ULEA UR37, UR37, UR4, 0x18 ;  /* 0x0000000425257291 */ /* 0x000fd8000f8ec0ff */
.L_x_53:
[----:B------:R-:W-:Y:S02]  /*2b10*/  LEA R0, R8, UR37, 0x3 ;  /* 0x0000002508007c11 */ /* 0x000fe4000f8e18ff */
[----:B------:R-:W-:-:S03]  /*2b20*/  SHF.L.U32 R5, R9, 0x1f, RZ ;  /* 0x0000001f09057819 */ /* 0x000fc600000006ff */
[----:B------:R-:W-:Y:S01]  /*2b30*/  VIADD R4, R0, 0x160 ;  /* 0x0000016000047836 */ /* 0x000fe20000000000 */
[----:B------:R-:W1:Y:S02]  /*2b40*/  SYNCS.PHASECHK.TRANS64.TRYWAIT P0, [R0+URZ+0x150], R5 ;  /* 0x00015005000075a7 */ /* 0x000e6400080011ff */
[----:B-1----:R-:W-:Y:S05]  /*2b50*/  @!P0 BRA `(.L_x_50) ;  /* 0x0000006000348947 */ /* 0x002fea0003800000 */
.L_x_141:
[----:B------:R-:W-:Y:S01]  /*2b60*/  ULEA UR5, UR6, UR37, 0x3 ;  /* 0x0000002506057291 */ /* 0x000fe2000f8e18ff */
[----:B------:R-:W-:Y:S02]  /*2b70*/  PRMT R4, RZ, 0x654, R4 ;  /* 0x00000654ff047816 */ /* 0x000fe40000000004 */
[----:B-1----:R-:W-:Y:S01]  /*2b80*/  SHF.L.U32 R5, R12, 0x1f, RZ ;  /* 0x0000001f0c057819 */ /* 0x002fe200000006ff */
[----:B------:R-:W-:Y:S01]  /*2b90*/  UIADD3 UR4, UPT, UPT, UR5, 0xf0, URZ ;  /* 0x000000f005047890 */ /* 0x000fe2000fffe0ff */
[----:B------:R1:W-:Y:S05]  /*2ba0*/  SYNCS.ARRIVE.TRANS64.RED.A1T0 RZ, [R4+URZ], RZ ;  /* 0x000000ff04ff79a7 */ /* 0x0003ea00081004ff */
[----:B------:R-:W-:Y:S01]  /*2bb0*/  IMAD.U32 R7, RZ, RZ, UR4 ;  /* 0x00000004ff077e24 */ /* 0x000fe2000f8e00ff */
[----:B------:R-:W2:Y:S04]  /*2bc0*/  SYNCS.PHASECHK.TRANS64.TRYWAIT P0, [UR5+0x100], R5 ;  /* 0x00010005ff0075a7 */ /* 0x000ea80008001105 */
[----:B------:R-:W-:Y:S01]  /*2bd0*/  PRMT R6, R2, 0x654, R7 ;  /* 0x0000065402067816 */ /* 0x000fe20000000007 */
[----:B-1----:R-:W-:Y:S01]  /*2be0*/  @!P2 IMAD.MOV.U32 R4, RZ, RZ, 0x10 ;  /* 0x00000010ff04a424 */ /* 0x002fe200078e00ff */
[----:B--2---:R-:W-:Y:S06]  /*2bf0*/  @!P0 BRA `(.L_x_51) ;  /* 0x0000006000208947 */ /* 0x004fec0003800000 */
.L_x_143:
[----:B------:R-:W-:Y:S01]  /*2c00*/  ULEA UR4, UR6, UR37, 0x4 ;  /* 0x0000002506047291 */ /* 0x000fe2000f8e20ff */
[----:B------:R-:W-:Y:S01]  /*2c10*/  SEL R3, R6, R3, !P2 ;  /* 0x0000000306037207 */ /* 0x000fe20005000000 */
[----:B------:R-:W-:Y:S01]  /*2c20*/  UIADD3 UR5, UPT, UPT, UR5, 0xf0, URZ ;  /* 0x000000f005057890 */ /* 0x000fe2000fffe0ff */
[----:B-1----:R-:W-:Y:S01]  /*2c30*/  LEA R0, R11, UR37, 0x3 ;  /* 0x000000250b007c11 */ /* 0x002fe2000f8e18ff */
[----:B------:R-:W-:Y:S01]  /*2c40*/  UIADD3 UR4, UPT, UPT, UR4, 0x180, URZ ;  /* 0x0000018004047890 */ /* 0x000fe2000fffe0ff */
[----:B------:R-:W-:Y:S01]  /*2c50*/  SHF.L.U32 R5, R10, 0x1f, RZ ;  /* 0x0000001f0a057819 */ /* 0x000fe200000006ff */
[----:B------:R1:W-:Y:S01]  /*2c60*/  @!P2 SYNCS.ARRIVE.TRANS64.RED RZ, [R3+URZ], R4 ;  /* 0x0000000403ffa9a7 */ /* 0x0003e200080004ff */
[----:B------:R-:W-:Y:S01]  /*2c70*/  UIADD3 UR6, UPT, UPT, UR6, 0x1, URZ ;  /* 0x0000000106067890 */ /* 0x000fe2000fffe0ff */
[----:B------:R-:W-:-:S03]  /*2c80*/  VIADD R8, R8, 0x1 ;  /* 0x0000000108087836 */ /* 0x000fc60000000000 */
[----:B------:R-:W-:Y:S02]  /*2c90*/  UISETP.NE.AND UP0, UPT, UR6, 0x2, UPT ;  /* 0x000000020600788c */ /* 0x000fe4000bf05270 */
[----:B------:R-:W-:Y:S06]  /*2ca0*/  UGETNEXTWORKID.BROADCAST [UR4], [UR5] ;  /* 0x00000000040073ca */ /* 0x000fec0008000100 */
[----:B------:R-:W-:Y:S01]  /*2cb0*/  USEL UR4, URZ, 0x1, UP0 ;  /* 0x00000001ff047887 */ /* 0x000fe20008000000 */
[----:B------:R-:W-:Y:S01]  /*2cc0*/  ISETP.NE.AND P0, PT, R8, 0x2, PT ;  /* 0x000000020800780c */ /* 0x000fe20003f05270 */
[----:B------:R-:W-:Y:S01]  /*2cd0*/  USEL UR6, UR6, URZ, UP0 ;  /* 0x000000ff06067287 */ /* 0x000fe20008000000 */
[----:B------:R-:W2:Y:S03]  /*2ce0*/  SYNCS.PHASECHK.TRANS64.TRYWAIT P1, [R0+URZ+0xf0], R5 ;  /* 0x0000f005000075a7 */ /* 0x000ea600080211ff */
[----:B------:R-:W-:Y:S01]  /*2cf0*/  LOP3.LUT R12, R12, UR4, RZ, 0x3c, !PT ;  /* 0x000000040c0c7c12 */ /* 0x000fe2000f8e3cff */
[----:B-12---:R-:W-:Y:S07]  /*2d00*/  @!P1 BRA `(.L_x_52) ;  /* 0x0000005c00f49947 */ /* 0x006fee0003800000 */
.L_x_144:
[C---:B------:R-:W-:Y:S01]  /*2d10*/  LEA R4, R11.reuse, UR37, 0x4 ;  /* 0x000000250b047c11 */ /* 0x040fe2000f8e20ff */
[----:B-1----:R-:W-:Y:S01]  /*2d20*/  VIADD R0, R0, 0x100 ;  /* 0x0000010000007836 */ /* 0x002fe20000000000 */
[----:B------:R-:W-:Y:S01]  /*2d30*/  SEL R8, R8, RZ, P0 ;  /* 0x000000ff08087207 */ /* 0x000fe20000000000 */
[----:B------:R-:W-:-:S03]  /*2d40*/  VIADD R11, R11, 0x1 ;  /* 0x000000010b0b7836 */ /* 0x000fc60000000000 */
[----:B------:R-:W1:Y:S01]  /*2d50*/  LDS.128 R4, [R4+0x180] ;  /* 0x0001800004047984 */ /* 0x000e620000000c00 */
[----:B------:R-:W-:Y:S02]  /*2d60*/  PRMT R0, RZ, 0x654, R0 ;  /* 0x00000654ff007816 */ /* 0x000fe40000000000 */
[C---:B------:R-:W-:Y:S01]  /*2d70*/  ISETP.NE.AND P1, PT, R11.reuse, 0x2, PT ;  /* 0x000000020b00780c */ /* 0x040fe20003f25270 */
[----:B------:R-:W-:Y:S01]  /*2d80*/  @!PT LDS RZ, [RZ] ;  /* 0x00000000fffff984 */ /* 0x000fe20000000800 */
[----:B------:R-:W-:Y:S01]  /*2d90*/  @!PT LDS RZ, [RZ] ;  /* 0x00000000fffff984 */ /* 0x000fe20000000800 */
[----:B------:R-:W-:Y:S01]  /*2da0*/  @!PT LDS RZ, [RZ] ;  /* 0x00000000fffff984 */ /* 0x000fe20000000800 */
[----:B------:R-:W-:Y:S01]  /*2db0*/  @!PT LDS RZ, [RZ] ;  /* 0x00000000fffff984 */ /* 0x000fe20000000800 */
[----:B------:R2:W-:Y:S06]  /*2dc0*/  MEMBAR.ALL.CTA ;  /* 0x0000000000007992 */ /* 0x0005ec0000008000 */
[----:B--2---:R-:W2:Y:S01]  /*2dd0*/  FENCE.VIEW.ASYNC.S ;  /* 0x00000000000073c6 */ /* 0x004ea20000000000 */
[----:B------:R-:W-:Y:S01]  /*2de0*/  SEL R11, R11, RZ, P1 ;  /* 0x000000ff0b0b7207 */ /* 0x000fe20000800000 */
[----:B--2---:R2:W-:Y:S01]  /*2df0*/  SYNCS.ARRIVE.TRANS64.RED.A1T0 RZ, [R0+URZ], RZ ;  /* 0x000000ff00ff79a7 */ /* 0x0045e200081004ff */
[----:B-1----:R-:W-:-:S02]  /*2e00*/  LOP3.LUT P3, RZ, R6, 0x1, RZ, 0xc0, !PT ;  /* 0x0000000106ff7812 */ /* 0x002fc4000786c0ff */
[----:B------:R-:W-:-:S04]  /*2e10*/  SEL R5, RZ, 0x1, P1 ;  /* 0x00000001ff057807 */ /* 0x000fc80000800000 */
[----:B------:R-:W-:Y:S02]  /*2e20*/  LOP3.LUT R10, R10, R5, RZ, 0x3c, !PT ;  /* 0x000000050a0a7212 */ /* 0x000fe400078e3cff */
[----:B--2---:R-:W-:-:S04]  /*2e30*/  SEL R0, RZ, 0x1, P0 ;  /* 0x00000001ff007807 */ /* 0x004fc80000000000 */
[----:B------:R-:W-:Y:S01]  /*2e40*/  LOP3.LUT R9, R9, R0, RZ, 0x3c, !PT ;  /* 0x0000000009097212 */ /* 0x000fe200078e3cff */
[----:B------:R-:W-:Y:S06]  /*2e50*/  @P3 BRA `(.L_x_53) ;  /* 0xfffffffc002c3947 */ /* 0x000fec000383ffff */
[----:B------:R-:W-:Y:S01]  /*2e60*/  ULEA UR5, UR6, UR37, 0x3 ;  /* 0x0000002506057291 */ /* 0x000fe2000f8e18ff */
[----:B------:R-:W-:-:S08]  /*2e70*/  SHF.L.U32 R3, R12, 0x1f, RZ ;  /* 0x0000001f0c037819 */ /* 0x000fd000000006ff */
[----:B------:R-:W1:Y:S02]  /*2e80*/  SYNCS.PHASECHK.TRANS64 P0, [UR5+0x100], R3 ;  /* 0x00010003ff0075a7 */ /* 0x000e640008001005 */
[----:B-1----:R-:W-:Y:S05]  /*2e90*/  @P0 BRA `(.L_x_54) ;  /* 0x0000000000080947 */ /* 0x002fea0003800000 */
[----:B------:R-:W1:Y:S02]  /*2ea0*/  SYNCS.PHASECHK.TRANS64.TRYWAIT P0, [UR5+0x100], R3 ;  /* 0x00010003ff0075a7 */ /* 0x000e640008001105 */
[----:B-1----:R-:W-:Y:S05]  /*2eb0*/  @!P0 BRA `(.L_x_55) ;  /* 0x0000005c009c8947 */ /* 0x002fea0003800000 */
.L_x_54:
[----:B------:R-:W-:-:S04]  /*2ec0*/  UIADD3 UR4, UPT, UPT, UR6, 0x1, URZ ;  /* 0x0000000106047890 */ /* 0x000fc8000fffe0ff */
[----:B------:R-:W-:-:S04]  /*2ed0*/  UISETP.NE.AND UP0, UPT, UR4, 0x2, UPT ;  /* 0x000000020400788c */ /* 0x000fc8000bf05270 */
[----:B------:R-:W-:Y:S02]  /*2ee0*/  USEL UR7, URZ, 0x1, UP0 ;  /* 0x00000001ff077887 */ /* 0x000fe40008000000 */
[----:B------:R-:W-:-:S04]  /*2ef0*/  USEL UR4, UR4, URZ, UP0 ;  /* 0x000000ff04047287 */ /* 0x000fc80008000000 */
[----:B------:R-:W-:Y:S01]  /*2f00*/  ULEA UR4, UR4, UR37, 0x3 ;  /* 0x0000002504047291 */ /* 0x000fe2000f8e18ff */
[----:B-1----:R-:W-:-:S04]  /*2f10*/  LOP3.LUT R3, R12, UR7, RZ, 0x3c, !PT ;  /* 0x000000070c037c12 */ /* 0x002fc8000f8e3cff */
[----:B------:R-:W-:-:S04]  /*2f20*/  SHF.L.U32 R0, R3, 0x1f, RZ ;  /* 0x0000001f03007819 */ /* 0x000fc800000006ff */
[----:B------:R-:W1:Y:S02]  /*2f30*/  SYNCS.PHASECHK.TRANS64 P0, [UR4+0x100], R0 ;  /* 0x00010000ff0075a7 */ /* 0x000e640008001004 */
[----:B-1----:R-:W-:Y:S05]  /*2f40*/  @P0 EXIT ;  /* 0x000000000000094d */ /* 0x002fea0003800000 */
[----:B------:R-:W-:Y:S02]  /*2f50*/  SHF.L.U32 R3, R3, 0x1f, RZ ;  /* 0x0000001f03037819 */ /* 0x000fe400000006ff */
[----:B------:R-:W-:-:S07]  /*2f60*/  MOV R0, UR4 ;  /* 0x0000000400007c02 */ /* 0x000fce0008000f00 */
.L_x_56:
[----:B-1----:R1:W2:Y:S02]  /*2f70*/  SYNCS.PHASECHK.TRANS64.TRYWAIT P0, [R0+URZ+0x100], R3 ;  /* 0x00010003000075a7 */ /* 0x0022a400080011ff */
[----:B--2---:R-:W-:Y:S05]  /*2f80*/  @!P0 NANOSLEEP.SYNCS 0x989680 ;  /* 0x009896800000895d */ /* 0x004fea0003900000 */
[----:B------:R-:W2:Y:S02]  /*2f90*/  @!P0 SYNCS.PHASECHK.TRANS64 P0, [R0+URZ+0x100], R3 ;  /* 0x00010003000085a7 */ /* 0x000ea400080010ff */
[----:B--2---:R-:W-:Y:S05]  /*2fa0*/  @P0 EXIT ;  /* 0x000000000000094d */ /* 0x004fea0003800000 */
[----:B------:R-:W-:Y:S05]  /*2fb0*/  BRA `(.L_x_56) ;  /* 0xfffffffc00ec7947 */ /* 0x000fea000383ffff */
.L_x_49:
[----:B------:R-:W-:-:S09]  /*2fc0*/  UISETP.NE.AND UP1, UPT, UR8, URZ, UPT ;  /* 0x000000ff0800728c */ /* 0x000fd2000bf25270 */
[----:B------:R-:W-:Y:S05]  /*2fd0*/  BRA.U UP1, `(.L_x_57) ;  /* 0x0000000d01787547 */ /* 0x000fea000b800000 */
[----:B------:R-:W-:Y:S01]  /*2fe0*/  UMOV UR4, 0x40 ;  /* 0x0000004000047882 */ /* 0x000fe20000000000 */
[----:B------:R-:W-:Y:S01]  /*2ff0*/  NOP ;  /* 0x0000000000007918 */ /* 0x000fe20000000000 */
[----:B------:R-:W-:Y:S01]  /*3000*/  ULEA UR4, UR37, UR4, 0x18 ;  /* 0x0000000425047291 */ /* 0x000fe2000f8ec0ff */
[----:B------:R-:W-:Y:S02]  /*3010*/  UMOV UR5, 0x400 ;  /* 0x0000040000057882 */ /* 0x000fe40000000000 */
[----:B------:R-:W-:-:S06]  /*3020*/  ULEA UR37, UR37, UR5, 0x18 ;  /* 0x0000000525257291 */ /* 0x000fcc000f8ec0ff */
[----:B------:R-:W1:Y:S02]  /*3030*/  LDS.U8 R0, [UR4+0x1c] ;  /* 0x00001c04ff007984 */ /* 0x000e640008000000 */
[----:B-1----:R-:W-:-:S13]  /*3040*/  ISETP.NE.AND P0, PT, R0, RZ, PT ;  /* 0x000000ff0000720c */ /* 0x002fda0003f05270 */
[----:B------:R-:W-:Y:S05]  /*3050*/  @P0 BRA `(.L_x_58) ;  /* 0x0000000000580947 */ /* 0x000fea0003800000 */
[----:B------:R-:W-:-:S13]  /*3060*/  ELECT P0, URZ, PT ;  /* 0x0000000000ff782f */ /* 0x000fda0003800000 */
[----:B------:R-:W-:Y:S05]  /*3070*/  @!P0 BRA `(.L_x_59) ;  /* 0x0000000000608947 */ /* 0x000fea0003800000 */
[----:B------:R-:W-:Y:S01]  /*3080*/  UMOV UR5, 0x10 ;  /* 0x0000001000057882 */ /* 0x000fe20000000000 */
[----:B------:R-:W-:Y:S01]  /*3090*/  HFMA2 R0, -RZ, RZ, 0, 5.9604644775390625e-08 ;  /* 0x00000001ff007431 */ /* 0x000fe200000001ff */
[----:B------:R-:W-:-:S03]  /*30a0*/  MOV R2, 0xffff ;  /* 0x0000ffff00027802 */ /* 0x000fc60000000f00 */
[----:B------:R-:W-:Y:S04]  /*30b0*/  DEPBAR.LE SB1, 0x36 ;  /* 0x00009d800000791a */ /* 0x000fe80000000000 */
[----:B------:R-:W1:Y:S02]  /*30c0*/  UTCATOMSWS.FIND_AND_SET.ALIGN UP0, UR5, UR5 ;  /* 0x00000005000575e3 */ /* 0x000e640008000800 */
[----:B-1----:R-:W-:Y:S01]  /*30d0*/  MOV R3, UR5 ;  /* 0x0000000500037c02 */ /* 0x002fe20008000f00 */
[----:B------:R-:W-:Y:S06]  /*30e0*/  BRA.U UP0, `(.L_x_60) ;  /* 0x0000000100187547 */ /* 0x000fec000b800000 */
.L_x_61:
[----:B------:R-:W-:Y:S05]  /*30f0*/  NANOSLEEP 0x64 ;  /* 0x000000640000795d */ /* 0x000fea0003800000 */
[----:B------:R-:W-:-:S05]  /*3100*/  UMOV UR5, 0x10 ;  /* 0x0000001000057882 */ /* 0x000fca0000000000 */
[----:B------:R-:W-:Y:S04]  /*3110*/  DEPBAR.LE SB1, 0x36 ;  /* 0x00009d800000791a */ /* 0x000fe80000000000 */
[----:B------:R-:W1:Y:S02]  /*3120*/  UTCATOMSWS.FIND_AND_SET.ALIGN UP0, UR5, UR5 ;  /* 0x00000005000575e3 */ /* 0x000e640008000800 */
[----:B-1----:R-:W-:Y:S01]  /*3130*/  MOV R3, UR5 ;  /* 0x0000000500037c02 */ /* 0x002fe20008000f00 */
[----:B------:R-:W-:Y:S05]  /*3140*/  BRA.U !UP0, `(.L_x_61) ;  /* 0xfffffffd08e87547 */ /* 0x000fea000b83ffff */
.L_x_60:
[-C--:B------:R-:W-:Y:S02]  /*3150*/  SHF.L.U32 R2, R2, R3.reuse, RZ ;  /* 0x0000000302027219 */ /* 0x080fe400000006ff */
[----:B------:R-:W-:Y:S01]  /*3160*/  SHF.L.U32 R0, R0, R3, RZ ;  /* 0x0000000300007219 */ /* 0x000fe200000006ff */
[----:B------:R-:W-:Y:S02]  /*3170*/  IMAD.SHL.U32 R3, R3, 0x20, RZ ;  /* 0x0000002003037824 */ /* 0x000fe400078e00ff */
[----:B------:R1:W-:Y:S04]  /*3180*/  ATOMS.OR RZ, [UR4+0x14], R2 ;  /* 0x00001402ffff798c */ /* 0x0003e8000b000004 */
[----:B------:R1:W-:Y:S04]  /*3190*/  ATOMS.OR RZ, [UR4+0x18], R0 ;  /* 0x00001800ffff798c */ /* 0x0003e8000b000004 */
[----:B------:R1:W-:Y:S01]  /*31a0*/  STS [UR37+0x1a0], R3 ;  /* 0x0001a003ff007988 */ /* 0x0003e20008000825 */
[----:B------:R-:W-:Y:S05]  /*31b0*/  BRA `(.L_x_59) ;  /* 0x0000000000107947 */ /* 0x000fea0003800000 */
.L_x_58:
[----:B------:R-:W-:Y:S02]  /*31c0*/  MOV R0, 0xffffffff ;  /* 0xffffffff00007802 */ /* 0x000fe40000000f00 */
[----:B------:R-:W-:-:S03]  /*31d0*/  MOV R2, 0x3200 ;  /* 0x0000320000027802 */ /* 0x000fc60000000f00 */
[----:B------:R1:W-:Y:S04]  /*31e0*/  STS [UR37+0x1a0], R0 ;  /* 0x0001a000ff007988 */ /* 0x0003e80008000825 */
[----:B-1-3-5:R-:W-:Y:S05]  /*31f0*/  CALL.REL.NOINC `($__internal_1_$__cuda_sm10x_tcgen05_guardrail_trap_phase_invalid_during_alloc) ;  /* 0x0000006000587944 */ /* 0x02afea0003c00000 */
.L_x_59:
[----:B------:R-:W-:Y:S05]  /*3200*/  WARPSYNC.ALL ;  /* 0x0000000000007948 */ /* 0x000fea0003800000 */
[----:B------:R-:W2:Y:S01]  /*3210*/  S2UR UR6, SR_CgaCtaId ;  /* 0x00000000000679c3 */ /* 0x000ea20000008800 */
[----:B------:R-:W-:Y:S01]  /*3220*/  UMOV UR4, 0x400 ;  /* 0x0000040000047882 */ /* 0x000fe20000000000 */
[----:B------:R-:W-:-:S06]  /*3230*/  NOP ;  /* 0x0000000000007918 */ /* 0x000fcc0000000000 */
[----:B------:R-:W-:Y:S06]  /*3240*/  BAR.ARV 0x6, 0xa0 ;  /* 0x0182800000007b1d */ /* 0x000fec0000002000 */
[----:B------:R-:W4:Y:S01]  /*3250*/  LDCU UR7, c[0x0][0x38c] ;  /* 0x00007180ff0777ac */ /* 0x000f220008000800 */
[----:B------:R-:W-:Y:S01]  /*3260*/  IMAD.MOV.U32 R11, RZ, RZ, 0x1 ;  /* 0x00000001ff0b7424 */ /* 0x000fe200078e00ff */
[----:B------:R-:W-:Y:S01]  /*3270*/  CS2R R8, SRZ ;  /* 0x0000000000087805 */ /* 0x000fe2000001ff00 */
[----:B------:R-:W-:Y:S01]  /*3280*/  IMAD.MOV.U32 R10, RZ, RZ, RZ ;  /* 0x000000ffff0a7224 */ /* 0x000fe200078e00ff */
[----:B------:R-:W-:Y:S01]  /*3290*/  UMOV UR17, URZ ;  /* 0x000000ff00117c82 */ /* 0x000fe20008000000 */
[----:B------:R-:W-:Y:S01]  /*32a0*/  UMOV UR16, URZ ;  /* 0x000000ff00107c82 */ /* 0x000fe20008000000 */
[----:B------:R-:W-:Y:S01]  /*32b0*/  UMOV UR22, 0x0 ;  /* 0x0000000000167882 */ /* 0x000fe20000000000 */
[----:B------:R-:W-:Y:S01]  /*32c0*/  UMOV UR23, 0x8210090 ;  /* 0x0821009000177882 */ /* 0x000fe20000000000 */
[----:B------:R-:W-:Y:S01]  /*32d0*/  UMOV UR20, 0x0 ;  /* 0x0000000000147882 */ /* 0x000fe20000000000 */
[----:B------:R-:W-:Y:S01]  /*32e0*/  UMOV UR21, 0x8210090 ;  /* 0x0821009000157882 */ /* 0x000fe20000000000 */
[----:B--2---:R-:W-:Y:S01]  /*32f0*/  ULEA UR6, UR6, UR4, 0x18 ;  /* 0x0000000406067291 */ /* 0x004fe2000f8ec0ff */
[----:B------:R-:W2:Y:S03]  /*3300*/  LDCU UR4, c[0x0][0x38c] ;  /* 0x00007180ff0477ac */ /* 0x000ea60008000800 */
[----:B------:R-:W-:-:S02]  /*3310*/  UIADD3 UR11, UPT, UPT, UR6, 0x8400, URZ ;  /* 0x00008400060b7890 */ /* 0x000fc4000fffe0ff */
[----:B----4-:R-:W-:-:S03]  /*3320*/  UIADD3 UR7, UPT, UPT, UR7, 0x3f, URZ ;  /* 0x0000003f07077890 */ /* 0x010fc6000fffe0ff */
[----:B-1----:R-:W1:Y:S01]  /*3330*/  LDS R0, [UR6+0x1a0] ;  /* 0x0001a006ff007984 */ /* 0x002e620008000800 */
[----:B------:R-:W-:Y:S02]  /*3340*/  UIADD3 UR18, UPT, UPT, UR6, 0x20400, URZ ;  /* 0x0002040006127890 */ /* 0x000fe4000fffe0ff */
[----:B------:R-:W-:Y:S02]  /*3350*/  USHF.R.S32.HI UR5, URZ, 0x1f, UR7 ;  /* 0x0000001fff057899 */ /* 0x000fe40008011407 */
[----:B------:R-:W-:Y:S02]  /*3360*/  USHF.R.U32.HI UR11, URZ, 0x4, UR11 ;  /* 0x00000004ff0b7899 */ /* 0x000fe4000801160b */
[----:B------:R-:W-:Y:S02]  /*3370*/  ULEA.HI UR5, UR5, UR7, URZ, 0x6 ;  /* 0x0000000705057291 */ /* 0x000fe4000f8f30ff */
[----:B------:R-:W-:Y:S02]  /*3380*/  USHF.R.U32.HI UR18, URZ, 0x4, UR18 ;  /* 0x00000004ff127899 */ /* 0x000fe40008011612 */
[----:B------:R-:W-:-:S02]  /*3390*/  USHF.R.S32.HI UR5, URZ, 0x6, UR5 ;  /* 0x00000006ff057899 */ /* 0x000fc40008011405 */
[----:B------:R-:W-:Y:S02]  /*33a0*/  ULOP3.LUT UR11, UR11, 0x3fff, URZ, 0xc0, !UPT ;  /* 0x00003fff0b0b7892 */ /* 0x000fe4000f8ec0ff */
[----:B------:R-:W-:Y:S02]  /*33b0*/  UISETP.LT.AND UP0, UPT, UR5, 0x1, UPT ;  /* 0x000000010500788c */ /* 0x000fe4000bf01270 */
[----:B------:R-:W-:Y:S02]  /*33c0*/  ULOP3.LUT UR18, UR18, 0x3fff, URZ, 0xc0, !UPT ;  /* 0x00003fff12127892 */ /* 0x000fe4000f8ec0ff */
[----:B------:R-:W-:Y:S02]  /*33d0*/  USEL UR10, UR5, 0x1, !UP0 ;  /* 0x00000001050a7887 */ /* 0x000fe4000c000000 */
[----:B------:R-:W-:Y:S02]  /*33e0*/  ULOP3.LUT UR11, UR11, 0x10000, URZ, 0xfc, !UPT ;  /* 0x000100000b0b7892 */ /* 0x000fe4000f8efcff */
[----:B------:R-:W-:-:S02]  /*33f0*/  UIADD3 UR10, UPT, UPT, -UR10, URZ, URZ ;  /* 0x000000ff0a0a7290 */ /* 0x000fc4000fffe1ff */
[----:B--2---:R-:W-:Y:S01]  /*3400*/  UISETP.GE.AND UP3, UPT, UR4, 0x1, UPT ;  /* 0x000000010400788c */ /* 0x004fe2000bf66270 */
[----:B-1----:R-:W-:-:S15]  /*3410*/  R2UR UR19, R0 ;  /* 0x00000000001372ca */ /* 0x002fde00000e0000 */
.L_x_68:
[----:B------:R-:W-:Y:S02]  /*3420*/  LEA R0, R10, UR6, 0x3 ;  /* 0x000000060a007c11 */ /* 0x000fe4000f8e18ff */
[----:B------:R-:W-:Y:S02]  /*3430*/  SHF.L.U32 R5, R9, 0x1f, RZ ;  /* 0x0000001f09057819 */ /* 0x000fe400000006ff */
[----:B------:R-:W-:Y:S01]  /*3440*/  PLOP3.LUT P0, PT, PT, PT, UP3, 0x80, 0x8 ;  /* 0x000000000008781c */ /* 0x000fe20003f0f038 */
[----:B------:R-:W-:Y:S01]  /*3450*/  VIADD R3, R0, 0x100 ;  /* 0x0000010000037836 */ /* 0x000fe20000000000 */
[----:B-1----:R-:W1:Y:S02]  /*3460*/  SYNCS.PHASECHK.TRANS64.TRYWAIT P1, [R0+URZ+0xf0], R5 ;  /* 0x0000f005000075a7 */ /* 0x002e6400080211ff */
[----:B-1--4-:R-:W-:Y:S09]  /*3470*/  @!P1 BRA `(.L_x_62) ;  /* 0x0000005800449947 */ /* 0x012ff20003800000 */
.L_x_146:
[----:B------:R-:W-:Y:S01]  /*3480*/  LEA R4, R10, UR6, 0x4 ;  /* 0x000000060a047c11 */ /* 0x000fe2000f8e20ff */
[----:B------:R-:W-:Y:S01]  /*3490*/  @UP3 ULEA UR4, UR16, UR6, 0x3 ;  /* 0x0000000610043291 */ /* 0x000fe2000f8e18ff */
[----:B------:R-:W-:Y:S01]  /*34a0*/  PLOP3.LUT P2, PT, PT, PT, PT, 0x80, 0x8 ;  /* 0x000000000008781c */ /* 0x000fe20003f4f070 */
[----:B------:R-:W-:Y:S01]  /*34b0*/  ULEA UR8, UR17, UR6, 0x3 ;  /* 0x0000000611087291 */ /* 0x000fe2000f8e18ff */
[----:B------:R-:W-:Y:S01]  /*34c0*/  PRMT R3, RZ, 0x654, R3 ;  /* 0x00000654ff037816 */ /* 0x000fe20000000003 */
[----:B------:R-:W-:Y:S01]  /*34d0*/  ULEA UR9, UR17, UR19, 0x7 ;  /* 0x0000001311097291 */ /* 0x000fe2000f8e38ff */
[----:B-1----:R-:W1:Y:S01]  /*34e0*/  LDS.128 R4, [R4+0x180] ;  /* 0x0001800004047984 */ /* 0x002e620000000c00 */
[----:B------:R-:W-:Y:S02]  /*34f0*/  @P0 SHF.L.U32 R2, R8, 0x1f, RZ ;  /* 0x0000001f08020819 */ /* 0x000fe400000006ff */
[----:B------:R-:W-:Y:S01]  /*3500*/  SHF.L.U32 R0, R11, 0x1f, RZ ;  /* 0x0000001f0b007819 */ /* 0x000fe200000006ff */
[----:B------:R-:W-:Y:S01]  /*3510*/  @!PT LDS RZ, [RZ] ;  /* 0x00000000fffff984 */ /* 0x000fe20000000800 */
[----:B------:R-:W-:Y:S01]  /*3520*/  @!PT LDS RZ, [RZ] ;  /* 0x00000000fffff984 */ /* 0x000fe20000000800 */
[----:B------:R-:W-:Y:S01]  /*3530*/  @!PT LDS RZ, [RZ] ;  /* 0x00000000fffff984 */ /* 0x000fe20000000800 */
[----:B------:R-:W-:Y:S01]  /*3540*/  @!PT LDS RZ, [RZ] ;  /* 0x00000000fffff984 */ /* 0x000fe20000000800 */
[----:B------:R2:W-:Y:S06]  /*3550*/  MEMBAR.ALL.CTA ;  /* 0x0000000000007992 */ /* 0x0005ec0000008000 */
[----:B--2---:R-:W2:Y:S02]  /*3560*/  FENCE.VIEW.ASYNC.S ;  /* 0x00000000000073c6 */ /* 0x004ea40000000000 */
[----:B--2---:R2:W-:Y:S01]  /*3570*/  SYNCS.ARRIVE.TRANS64.RED.A1T0 RZ, [R3+URZ], RZ ;  /* 0x000000ff03ff79a7 */ /* 0x0045e200081004ff */
[----:B------:R2:W4:Y:S01]  /*3580*/  @P0 SYNCS.PHASECHK.TRANS64.TRYWAIT P2, [UR4], R2 ;  /* 0x00000002ff0005a7 */ /* 0x0005220008041104 */
[----:B-1----:R-:W-:Y:S01]  /*3590*/  LOP3.LUT P1, RZ, R6, 0x1, RZ, 0xc0, !PT ;  /* 0x0000000106ff7812 */ /* 0x002fe2000782c0ff */
[----:B------:R-:W1:Y:S02]  /*35a0*/  SYNCS.PHASECHK.TRANS64.TRYWAIT P0, [UR8+0x130], R0 ;  /* 0x00013000ff0075a7 */ /* 0x000e640008001108 */
[----:B-12-4-:R-:W-:Y:S10]  /*35b0*/  @!P0 BRA `(.L_x_63) ;  /* 0x0000005800088947 */ /* 0x016ff40003800000 */
.L_x_148:
[----:B------:R-:W-:Y:S01]  /*35c0*/  IADD3 R10, PT, PT, R10, 0x1, RZ ;  /* 0x000000010a0a7810 */ /* 0x000fe20007ffe0ff */
[----:B------:R-:W-:Y:S06]  /*35d0*/  BRA.U !UP3, `(.L_x_64) ;  /* 0x000000010b987547 */ /* 0x000fec000b800000 */
[----:B------:R-:W-:Y:S01]  /*35e0*/  UPLOP3.LUT UP4, UPT, UPT, UPT, UPT, 0x40, 0x4 ;  /* 0x000000000004789c */ /* 0x000fe20003f8e870 */
[----:B------:R-:W-:Y:S01]  /*35f0*/  UMOV UR15, UR10 ;  /* 0x0000000a000f7c82 */ /* 0x000fe20008000000 */
[----:B------:R-:W-:Y:S01]  /*3600*/  UMOV UR14, UR5 ;  /* 0x00000005000e7c82 */ /* 0x000fe20008000000 */
[----:B------:R-:W-:-:S08]  /*3610*/  UMOV UR13, UR16 ;  /* 0x00000010000d7c82 */ /* 0x000fd00008000000 */
.L_x_67:
[----:B------:R-:W-:Y:S02]  /*3620*/  UIADD3 UR15, UPT, UPT, UR15, 0x1, URZ ;  /* 0x000000010f0f7890 */ /* 0x000fe4000fffe0ff */
[----:B--2---:R-:W-:Y:S02]  /*3630*/  ULEA UR7, UR13, UR6, 0x3 ;  /* 0x000000060d077291 */ /* 0x004fe4000f8e18ff */
[----:B------:R-:W-:Y:S01]  /*3640*/  UISETP.NE.AND UP0, UPT, UR15, URZ, UPT ;  /* 0x000000ff0f00728c */ /* 0x000fe2000bf05270 */
[----:B----4-:R-:W-:Y:S10]  /*3650*/  @P2 BRA `(.L_x_65) ;  /* 0x00000000000c2947 */ /* 0x010ff40003800000 */
[----:B-1----:R-:W-:Y:S04]  /*3660*/  SHF.L.U32 R3, R8, 0x1f, RZ ;  /* 0x0000001f08037819 */ /* 0x002fe800000006ff */
[----:B------:R-:W1:Y:S02]  /*3670*/  SYNCS.PHASECHK.TRANS64.TRYWAIT P0, [UR7], R3 ;  /* 0x00000003ff0075a7 */ /* 0x000e640008001107 */
[----:B-1----:R-:W-:Y:S05]  /*3680*/  @!P0 BRA `(.L_x_66) ;  /* 0x0000005400ec8947 */ /* 0x002fea0003800000 */
.L_x_65:
[----:B------:R-:W-:Y:S01]  /*3690*/  UISETP.NE.AND UP1, UPT, UR14, 0x1, UPT ;  /* 0x000000010e00788c */ /* 0x000fe2000bf25270 */
[----:B------:R-:W-:Y:S01]  /*36a0*/  PLOP3.LUT P2, PT, PT, PT, PT, 0x80, 0x8 ;  /* 0x000000000008781c */ /* 0x000fe20003f4f070 */
[----:B------:R-:W-:Y:S02]  /*36b0*/  UIADD3 UR16, UPT, UPT, UR13, 0x1, URZ ;  /* 0x000000010d107890 */ /* 0x000fe4000fffe0ff */
[----:B------:R-:W-:Y:S02]  /*36c0*/  ULEA UR24, UR13, UR18, 0x9 ;  /* 0x000000120d187291 */ /* 0x000fe4000f8e48ff */
[----:B------:R-:W-:Y:S01]  /*36d0*/  UISETP.NE.AND UP2, UPT, UR16, 0xc, UPT ;  /* 0x0000000c1000788c */ /* 0x000fe2000bf45270 */
[----:B------:R-:W-:Y:S01]  /*36e0*/  PLOP3.LUT P0, PT, PT, PT, UP1, 0x80, 0x8 ;  /* 0x000000000008781c */ /* 0x000fe20003f0f018 */
[----:B------:R-:W-:Y:S02]  /*36f0*/  ULEA UR26, UR13, UR11, 0x9 ;  /* 0x0000000b0d1a7291 */ /* 0x000fe4000f8e48ff */
[----:B------:R-:W-:Y:S02]  /*3700*/  USEL UR12, URZ, 0x1, UP2 ;  /* 0x00000001ff0c7887 */ /* 0x000fe40009000000 */
[----:B------:R-:W-:Y:S02]  /*3710*/  USEL UR16, UR16, URZ, UP2 ;  /* 0x000000ff10107287 */ /* 0x000fe40009000000 */
[----:B------:R-:W-:Y:S02]  /*3720*/  UIADD3 UR30, UPT, UPT, UR24, 0x100, URZ ;  /* 0x00000100181e7890 */ /* 0x000fe4000fffe0ff */
[----:B------:R-:W-:Y:S01]  /*3730*/  @UP1 ULEA UR4, UR16, UR6, 0x3 ;  /* 0x0000000610041291 */ /* 0x000fe2000f8e18ff */
[----:B------:R-:W-:Y:S01]  /*3740*/  LOP3.LUT R8, R8, UR12, RZ, 0x3c, !PT ;  /* 0x0000000c08087c12 */ /* 0x000fe2000f8e3cff */
[----:B------:R-:W-:Y:S02]  /*3750*/  UIADD3 UR28, UPT, UPT, UR26, 0x2, URZ ;  /* 0x000000021a1c7890 */ /* 0x000fe4000fffe0ff */
[----:B------:R-:W-:Y:S01]  /*3760*/  UIADD3 UR7, UPT, UPT, UR7, 0x60, URZ ;  /* 0x0000006007077890 */ /* 0x000fe2000fffe0ff */
[----:B-1----:R-:W-:Y:S01]  /*3770*/  @P0 SHF.L.U32 R0, R8, 0x1f, RZ ;  /* 0x0000001f08000819 */ /* 0x002fe200000006ff */
[----:B------:R-:W-:Y:S01]  /*3780*/  UMOV UR25, 0x40004040 ;  /* 0x4000404000197882 */ /* 0x000fe20000000000 */
[----:B------:R-:W-:Y:S01]  /*3790*/  UMOV UR27, 0x80004020 ;  /* 0x80004020001b7882 */ /* 0x000fe20000000000 */
[----:B------:R-:W-:Y:S01]  /*37a0*/  UMOV UR31, 0x40004040 ;  /* 0x40004040001f7882 */ /* 0x000fe20000000000 */
[----:B------:R2:W4:Y:S01]  /*37b0*/  @P0 SYNCS.PHASECHK.TRANS64.TRYWAIT P2, [UR4], R0 ;  /* 0x00000000ff0005a7 */ /* 0x0005220008041104 */
[----:B------:R-:W-:Y:S01]  /*37c0*/  UIADD3 UR14, UPT, UPT, UR14, -0x1, URZ ;  /* 0xffffffff0e0e7890 */ /* 0x000fe2000fffe0ff */
[----:B------:R2:W-:Y:S01]  /*37d0*/  UTCQMMA gdesc[UR26], gdesc[UR24], tmem[UR9], tmem[UR22], idesc[UR23], UP4 ;  /* 0x00ff16181a0075ea */ /* 0x0005e2000a000309 */
[----:B------:R-:W-:Y:S01]  /*37e0*/  UPLOP3.LUT UP4, UPT, UPT, UPT, UPT, 0x80, 0x8 ;  /* 0x000000000008789c */ /* 0x000fe20003f8f070 */
[----:B------:R-:W-:Y:S01]  /*37f0*/  UMOV UR29, 0x80004020 ;  /* 0x80004020001d7882 */ /* 0x000fe20000000000 */
[----:B------:R-:W-:Y:S01]  /*3800*/  UMOV UR13, UR16 ;  /* 0x00000010000d7c82 */ /* 0x000fe20008000000 */
[----:B------:R2:W-:Y:S01]  /*3810*/  UTCQMMA gdesc[UR28], gdesc[UR30], tmem[UR9], tmem[UR20], idesc[UR21], UPT ;  /* 0x00ff141e1c0075ea */ /* 0x0005e2000b800309 */
[----:B------:R2:W-:Y:S01]  /*3820*/  UTCBAR [UR7], URZ ;  /* 0x000000ff070073e9 */ /* 0x0005e200080000ff */
[----:B------:R-:W-:Y:S06]  /*3830*/  BRA.U UP0, `(.L_x_67) ;  /* 0xfffffffd00787547 */ /* 0x000fec000b83ffff */
.L_x_64:
[----:B------:R-:W-:Y:S01]  /*3840*/  UIADD3 UR17, UPT, UPT, UR17, 0x1, URZ ;  /* 0x0000000111117890 */ /* 0x000fe2000fffe0ff */
[C---:B------:R-:W-:Y:S01]  /*3850*/  ISETP.NE.AND P0, PT, R10.reuse, 0x2, PT ;  /* 0x000000020a00780c */ /* 0x040fe20003f05270 */
[----:B------:R-:W-:Y:S02]  /*3860*/  UIADD3 UR8, UPT, UPT, UR8, 0x110, URZ ;  /* 0x0000011008087890 */ /* 0x000fe4000fffe0ff */
[----:B------:R-:W-:Y:S01]  /*3870*/  UISETP.NE.AND UP0, UPT, UR17, 0x4, UPT ;  /* 0x000000041100788c */ /* 0x000fe2000bf05270 */
[----:B-12---:R-:W-:Y:S02]  /*3880*/  SEL R0, RZ, 0x1, P0 ;  /* 0x00000001ff007807 */ /* 0x006fe40000000000 */
[----:B------:R-:W-:Y:S01]  /*3890*/  SEL R10, R10, RZ, P0 ;  /* 0x000000ff0a0a7207 */ /* 0x000fe20000000000 */
[----:B------:R-:W-:Y:S01]  /*38a0*/  USEL UR4, URZ, 0x1, UP0 ;  /* 0x00000001ff047887 */ /* 0x000fe20008000000 */
[----:B------:R-:W-:Y:S01]  /*38b0*/  LOP3.LUT R9, R9, R0, RZ, 0x3c, !PT ;  /* 0x0000000009097212 */ /* 0x000fe200078e3cff */
[----:B------:R-:W-:Y:S01]  /*38c0*/  USEL UR17, UR17, URZ, UP0 ;  /* 0x000000ff11117287 */ /* 0x000fe20008000000 */
[----:B------:R1:W-:Y:S03]  /*38d0*/  UTCBAR [UR8], URZ ;  /* 0x000000ff080073e9 */ /* 0x0003e600080000ff */
[----:B------:R-:W-:Y:S01]  /*38e0*/  LOP3.LUT R11, R11, UR4, RZ, 0x3c, !PT ;  /* 0x000000040b0b7c12 */ /* 0x000fe2000f8e3cff */
[----:B------:R-:W-:Y:S07]  /*38f0*/  @P1 BRA `(.L_x_68) ;  /* 0xfffffff800c81947 */ /* 0x000fee000383ffff */
[----:B------:R-:W2:Y:S01]  /*3900*/  S2UR UR4, SR_CgaCtaId ;  /* 0x00000000000479c3 */ /* 0x000ea20000008800 */
[----:B------:R-:W-:Y:S01]  /*3910*/  ELECT P0, URZ, PT ;  /* 0x0000000000ff782f */ /* 0x000fe20003800000 */
[----:B------:R-:W-:Y:S01]  /*3920*/  IMAD.MOV.U32 R0, RZ, RZ, 0x1 ;  /* 0x00000001ff007424 */ /* 0x000fe200078e00ff */
[----:B------:R-:W-:Y:S01]  /*3930*/  UIADD3 UR6, UPT, UPT, UR6, 0x130, URZ ;  /* 0x0000013006067890 */ /* 0x000fe2000fffe0ff */
[----:B------:R-:W-:Y:S01]  /*3940*/  SHF.L.U32 R3, R11, 0x1f, RZ ;  /* 0x0000001f0b037819 */ /* 0x000fe200000006ff */
[----:B------:R-:W-:-:S03]  /*3950*/  UMOV UR5, 0x40 ;  /* 0x0000004000057882 */ /* 0x000fc60000000000 */
[----:B------:R-:W-:Y:S01]  /*3960*/  UVIRTCOUNT.DEALLOC.SMPOOL 0x80 ;  /* 0x000000800000784c */ /* 0x000fe20000000000 */
[----:B--2---:R-:W-:Y:S02]  /*3970*/  ULEA UR4, UR4, UR5, 0x18 ;  /* 0x0000000504047291 */ /* 0x004fe4000f8ec0ff */
[----:B------:R-:W-:-:S07]  /*3980*/  ULEA UR5, UR17, UR6, 0x3 ;  /* 0x0000000611057291 */ /* 0x000fce000f8e18ff */
[----:B------:R2:W-:Y:S02]  /*3990*/  @P0 STS.U8 [UR4+0x1c], R0 ;  /* 0x00001c00ff000988 */ /* 0x0005e40008000004 */
[----:B------:R-:W3:Y:S02]  /*39a0*/  SYNCS.PHASECHK.TRANS64.TRYWAIT P0, [UR5], R3 ;  /* 0x00000003ff0075a7 */ /* 0x000ee40008001105 */
[----:B--23--:R-:W-:Y:S05]  /*39b0*/  @!P0 BRA `(.L_x_69) ;  /* 0x0000005400388947 */ /* 0x00cfea0003800000 */
.L_x_151:
[----:B------:R-:W-:-:S04]  /*39c0*/  UIADD3 UR7, UPT, UPT, UR17, 0x1, URZ ;  /* 0x0000000111077890 */ /* 0x000fc8000fffe0ff */
[----:B------:R-:W-:-:S04]  /*39d0*/  UISETP.NE.AND UP0, UPT, UR7, 0x4, UPT ;  /* 0x000000040700788c */ /* 0x000fc8000bf05270 */
[----:B-1----:R-:W-:Y:S02]  /*39e0*/  USEL UR8, URZ, 0x1, UP0 ;  /* 0x00000001ff087887 */ /* 0x002fe40008000000 */
[----:B------:R-:W-:-:S04]  /*39f0*/  USEL UR7, UR7, URZ, UP0 ;  /* 0x000000ff07077287 */ /* 0x000fc80008000000 */
[----:B------:R-:W-:Y:S01]  /*3a00*/  ULEA UR5, UR7, UR6, 0x3 ;  /* 0x0000000607057291 */ /* 0x000fe2000f8e18ff */
[----:B------:R-:W-:-:S04]  /*3a10*/  LOP3.LUT R2, R11, UR8, RZ, 0x3c, !PT ;  /* 0x000000080b027c12 */ /* 0x000fc8000f8e3cff */
[----:B--2---:R-:W-:-:S04]  /*3a20*/  SHF.L.U32 R3, R2, 0x1f, RZ ;  /* 0x0000001f02037819 */ /* 0x004fc800000006ff */
[----:B------:R-:W1:Y:S02]  /*3a30*/  SYNCS.PHASECHK.TRANS64.TRYWAIT P0, [UR5], R3 ;  /* 0x00000003ff0075a7 */ /* 0x000e640008001105 */
[----:B-1----:R-:W-:Y:S05]  /*3a40*/  @!P0 BRA `(.L_x_70) ;  /* 0x00000054002c8947 */ /* 0x002fea0003800000 */
.L_x_153:
        /* <DEDUP_REMOVED lines=9> */
.L_x_155:
[----:B------:R-:W-:-:S04]  /*3ae0*/  UIADD3 UR7, UPT, UPT, UR7, 0x1, URZ ;  /* 0x0000000107077890 */ /* 0x000fc8000fffe0ff */
[----:B------:R-:W-:-:S04]  /*3af0*/  UISETP.NE.AND UP0, UPT, UR7, 0x4, UPT ;  /* 0x000000040700788c */ /* 0x000fc8000bf05270 */
[----:B------:R-:W-:Y:S02]  /*3b00*/  USEL UR5, URZ, 0x1, UP0 ;  /* 0x00000001ff057887 */ /* 0x000fe40008000000 */
[----:B------:R-:W-:-:S04]  /*3b10*/  USEL UR7, UR7, URZ, UP0 ;  /* 0x000000ff07077287 */ /* 0x000fc80008000000 */
[----:B------:R-:W-:Y:S01]  /*3b20*/  ULEA UR7, UR7, UR6, 0x3 ;  /* 0x0000000607077291 */ /* 0x000fe2000f8e18ff */
[----:B-1----:R-:W-:-:S04]  /*3b30*/  LOP3.LUT R3, R2, UR5, RZ, 0x3c, !PT ;  /* 0x0000000502037c12 */ /* 0x002fc8000f8e3cff */
[----:B------:R-:W-:-:S04]  /*3b40*/  SHF.L.U32 R3, R3, 0x1f, RZ ;  /* 0x0000001f03037819 */ /* 0x000fc800000006ff */
[----:B------:R-:W1:Y:S02]  /*3b50*/  SYNCS.PHASECHK.TRANS64.TRYWAIT P0, [UR7], R3 ;  /* 0x00000003ff0075a7 */ /* 0x000e640008001107 */
[----:B-1----:R-:W-:Y:S05]  /*3b60*/  @!P0 BRA `(.L_x_72) ;  /* 0x0000005400148947 */ /* 0x002fea0003800000 */
.L_x_157:
[----:B------:R-:W-:Y:S01]  /*3b70*/  NOP ;  /* 0x0000000000007918 */ /* 0x000fe20000000000 */
[----:B-1----:R-:W1:Y:S01]  /*3b80*/  LDS R0, [UR4+0x14] ;  /* 0x00001404ff007984 */ /* 0x002e620008000800 */
[----:B------:R-:W-:Y:S01]  /*3b90*/  ULOP3.LUT UR6, UR19, 0xffff, URZ, 0xc0, !UPT ;  /* 0x0000ffff13067892 */ /* 0x000fe2000f8ec0ff */
[----:B------:R-:W-:Y:S01]  /*3ba0*/  UMOV UR8, 0xffff ;  /* 0x0000ffff00087882 */ /* 0x000fe20000000000 */
[----:B------:R-:W-:Y:S02]  /*3bb0*/  UMOV UR5, 0x1 ;  /* 0x0000000100057882 */ /* 0x000fe40000000000 */
[----:B------:R-:W-:-:S04]  /*3bc0*/  USHF.R.U32.HI UR6, URZ, 0x5, UR6 ;  /* 0x00000005ff067899 */ /* 0x000fc80008011606 */
[----:B------:R-:W-:Y:S02]  /*3bd0*/  USHF.L.U32 UR8, UR8, UR6, URZ ;  /* 0x0000000608087299 */ /* 0x000fe400080006ff */
[----:B------:R-:W-:-:S04]  /*3be0*/  USHF.L.U32 UR5, UR5, UR6, URZ ;  /* 0x0000000605057299 */ /* 0x000fc800080006ff */
[----:B-1----:R-:W-:-:S04]  /*3bf0*/  LOP3.LUT R0, R0, UR8, RZ, 0xc0, !PT ;  /* 0x0000000800007c12 */ /* 0x002fc8000f8ec0ff */
[----:B------:R-:W-:-:S13]  /*3c00*/  ISETP.NE.AND P0, PT, R0, UR8, PT ;  /* 0x0000000800007c0c */ /* 0x000fda000bf05270 */
[----:B------:R-:W-:Y:S05]  /*3c10*/  @P0 BRA `(.L_x_73) ;  /* 0x0000000000580947 */ /* 0x000fea0003800000 */
[----:B------:R-:W1:Y:S02]  /*3c20*/  LDS R0, [UR4+0x18] ;  /* 0x00001804ff007984 */ /* 0x000e640008000800 */
[----:B-1----:R-:W-:-:S04]  /*3c30*/  LOP3.LUT R0, R0, UR5, RZ, 0xc0, !PT ;  /* 0x0000000500007c12 */ /* 0x002fc8000f8ec0ff */
[----:B------:R-:W-:-:S13]  /*3c40*/  ISETP.NE.AND P0, PT, R0, UR5, PT ;  /* 0x0000000500007c0c */ /* 0x000fda000bf05270 */
[----:B------:R-:W-:Y:S05]  /*3c50*/  @P0 BRA `(.L_x_74) ;  /* 0x00000000003c0947 */ /* 0x000fea0003800000 */
[----:B------:R-:W1:Y:S01]  /*3c60*/  S2R R2, SR_LANEID ;  /* 0x0000000000027919 */ /* 0x000e620000000000 */
[----:B------:R-:W-:Y:S01]  /*3c70*/  ULOP3.LUT UR8, URZ, UR8, URZ, 0x33, !UPT ;  /* 0x00000008ff087292 */ /* 0x000fe2000f8e33ff */
[----:B------:R-:W-:Y:S01]  /*3c80*/  LOP3.LUT R4, RZ, UR5, RZ, 0x33, !PT ;  /* 0x00000005ff047c12 */ /* 0x000fe2000f8e33ff */
[----:B------:R-:W-:Y:S02]  /*3c90*/  VOTEU.ANY UR7, UPT, PT ;  /* 0x0000000000077886 */ /* 0x000fe400038e0100 */
[----:B------:R-:W-:Y:S01]  /*3ca0*/  UFLO.U32 UR7, UR7 ;  /* 0x00000007000772bd */ /* 0x000fe200080e0000 */
[----:B------:R-:W2:Y:S01]  /*3cb0*/  REDUX UR5, R4 ;  /* 0x00000000040573c4 */ /* 0x000ea20000000000 */
[----:B------:R-:W-:-:S06]  /*3cc0*/  IMAD.U32 R0, RZ, RZ, UR8 ;  /* 0x00000008ff007e24 */ /* 0x000fcc000f8e00ff */
[----:B------:R3:W-:Y:S01]  /*3cd0*/  UTCATOMSWS.AND URZ, UR8 ;  /* 0x0000000800ff79e3 */ /* 0x0007e20008000000 */
[----:B------:R-:W4:Y:S01]  /*3ce0*/  REDUX UR6, R0 ;  /* 0x00000000000673c4 */ /* 0x000f220000000000 */
[----:B-1----:R-:W-:Y:S01]  /*3cf0*/  ISETP.EQ.U32.AND P0, PT, R2, UR7, PT ;  /* 0x0000000702007c0c */ /* 0x002fe2000bf02070 */
[----:B--2---:R-:W-:Y:S01]  /*3d00*/  IMAD.U32 R2, RZ, RZ, UR5 ;  /* 0x00000005ff027e24 */ /* 0x004fe2000f8e00ff */
[----:B----4-:R-:W-:-:S11]  /*3d10*/  MOV R3, UR6 ;  /* 0x0000000600037c02 */ /* 0x010fd60008000f00 */
[----:B------:R3:W-:Y:S04]  /*3d20*/  @P0 ATOMS.AND RZ, [UR4+0x14], R3 ;  /* 0x00001403ffff098c */ /* 0x0007e8000a800004 */
[----:B------:R3:W-:Y:S01]  /*3d30*/  @P0 ATOMS.AND RZ, [UR4+0x18], R2 ;  /* 0x00001802ffff098c */ /* 0x0007e2000a800004 */
[----:B------:R-:W-:Y:S05]  /*3d40*/  BRA `(.L_x_75) ;  /* 0x0000000000147947 */ /* 0x000fea0003800000 */
.L_x_74:
[----:B------:R-:W-:Y:S02]  /*3d50*/  MOV R2, 0x3d70 ;  /* 0x00003d7000027802 */ /* 0x000fe40000000f00 */
[----:B----45:R-:W-:Y:S05]  /*3d60*/  CALL.REL.NOINC `($__internal_0_$__cuda_sm10x_tcgen05_guardrail_trap_col_being_dealloced_not_returned_by_alloc) ;  /* 0x0000005400707944 */ /* 0x030fea0003c00000 */
[----:B------:R-:W-:Y:S05]  /*3d70*/  BRA `(.L_x_75) ;  /* 0x0000000000087947 */ /* 0x000fea0003800000 */
.L_x_73:
[----:B------:R-:W-:Y:S02]  /*3d80*/  MOV R2, 0x3da0 ;  /* 0x00003da000027802 */ /* 0x000fe40000000f00 */
[----:B----45:R-:W-:Y:S05]  /*3d90*/  CALL.REL.NOINC `($__internal_2_$__cuda_sm10x_tcgen05_guardrail_trap_unallocated_columns_being_dealloced) ;  /* 0x00000054007c7944 */ /* 0x030fea0003c00000 */
.L_x_75:
[----:B------:R-:W-:Y:S01]  /*3da0*/  NOP ;  /* 0x0000000000007918 */ /* 0x000fe20000000000 */
[----:B---3--:R-:W-:Y:S05]  /*3db0*/  EXIT ;  /* 0x000000000000794d */ /* 0x008fea0003800000 */
.L_x_57:
[----:B------:R-:W-:-:S09]  /*3dc0*/  UISETP.NE.OR UP2, UPT, UR8, 0x3, !UP2 ;  /* 0x000000030800788c */ /* 0x000fd2000d745670 */
[----:B------:R-:W-:Y:S05]  /*3dd0*/  BRA.U UP2, `(.L_x_76) ;  /* 0x0000000d02407547 */ /* 0x000fea000b800000 */
[----:B------:R-:W1:Y:S01]  /*3de0*/  LDC R0, c[0x0][0xb30] ;  /* 0x0002cc00ff007b82 */ /* 0x000e620000000800 */
[----:B------:R-:W2:Y:S01]  /*3df0*/  LDCU.64 UR8, c[0x0][0x888] ;  /* 0x00011100ff0877ac */ /* 0x000ea20008000a00 */
[----:B------:R-:W-:Y:S02]  /*3e00*/  HFMA2 R29, -RZ, RZ, 0, 0 ;  /* 0x00000000ff1d7431 */ /* 0x000fe400000001ff */
[----:B------:R-:W-:Y:S01]  /*3e10*/  IMAD.MOV.U32 R31, RZ, RZ, 0x1 ;  /* 0x00000001ff1f7424 */ /* 0x000fe200078e00ff */
[----:B------:R-:W-:Y:S01]  /*3e20*/  MOV R23, 0x2000 ;  /* 0x0000200000177802 */ /* 0x000fe20000000f00 */
[----:B------:R-:W4:Y:S01]  /*3e30*/  LDCU.64 UR4, c[0x0][0x890] ;  /* 0x00011200ff0477ac */ /* 0x000f220008000a00 */
[----:B------:R-:W-:Y:S01]  /*3e40*/  IMAD.MOV.U32 R30, RZ, RZ, RZ ;  /* 0x000000ffff1e7224 */ /* 0x000fe200078e00ff */
[----:B------:R-:W3:Y:S01]  /*3e50*/  LDC R19, c[0x0][0x370] ;  /* 0x0000dc00ff137b82 */ /* 0x000ee20000000800 */
[----:B------:R-:W-:Y:S01]  /*3e60*/  UMOV UR7, 0x400 ;  /* 0x0000040000077882 */ /* 0x000fe20000000000 */
[----:B------:R-:W-:-:S02]  /*3e70*/  UPLOP3.LUT UP1, UPT, UPT, UPT, UPT, 0x40, 0x4 ;  /* 0x000000000004789c */ /* 0x000fc40003f2e870 */
[----:B------:R-:W-:-:S04]  /*3e80*/  ULEA UR7, UR37, UR7, 0x18 ;  /* 0x0000000725077291 */ /* 0x000fc8000f8ec0ff */
[----:B------:R-:W3:Y:S01]  /*3e90*/  LDC R2, c[0x0][0xb0c] ;  /* 0x0002c300ff027b82 */ /* 0x000ee20000000800 */
[----:B------:R-:W-:Y:S02]  /*3ea0*/  UIADD3 UR13, UPT, UPT, UR7, 0xc8, URZ ;  /* 0x000000c8070d7890 */ /* 0x000fe4000fffe0ff */
[----:B--2---:R-:W-:Y:S02]  /*3eb0*/  UISETP.NE.U32.AND UP2, UPT, UR8, URZ, UPT ;  /* 0x000000ff0800728c */ /* 0x004fe4000bf45070 */
[----:B------:R-:W-:Y:S02]  /*3ec0*/  UIADD3 UR17, UPT, UPT, UR7, 0xc0, URZ ;  /* 0x000000c007117890 */ /* 0x000fe4000fffe0ff */
[----:B----4-:R-:W-:Y:S01]  /*3ed0*/  UISETP.NE.U32.AND UP3, UPT, UR4, URZ, UPT ;  /* 0x000000ff0400728c */ /* 0x010fe2000bf65070 */
[----:B------:R-:W2:Y:S01]  /*3ee0*/  LDC R18, c[0x0][0xb20] ;  /* 0x0002c800ff127b82 */ /* 0x000ea20000000800 */
[----:B-1----:R-:W-:Y:S01]  /*3ef0*/  ISETP.NE.AND P1, PT, R0, 0x1, PT ;  /* 0x000000010000780c */ /* 0x002fe20003f25270 */
[----:B------:R-:W-:-:S02]  /*3f00*/  UISETP.NE.AND.EX UP2, UPT, UR9, URZ, UPT, UP2 ;  /* 0x000000ff0900728c */ /* 0x000fc4000bf45320 */
[----:B------:R-:W-:Y:S02]  /*3f10*/  UPRMT UR13, UR37, 0x654, UR13 ;  /* 0x00000654250d7896 */ /* 0x000fe4000800000d */
[----:B------:R-:W-:Y:S02]  /*3f20*/  UISETP.NE.AND.EX UP3, UPT, UR5, URZ, UPT, UP3 ;  /* 0x000000ff0500728c */ /* 0x000fe4000bf65330 */
[----:B------:R-:W1:Y:S08]  /*3f30*/  LDC.64 R32, c[0x0][0x348] ;  /* 0x0000d200ff207b82 */ /* 0x000e700000000a00 */
[----:B------:R-:W4:Y:S08]  /*3f40*/  LDC.64 R16, c[0x0][0xb10] ;  /* 0x0002c400ff107b82 */ /* 0x000f300000000a00 */
[----:B------:R-:W1:Y:S08]  /*3f50*/  LDC.64 R6, c[0x0][0xb18] ;  /* 0x0002c600ff067b82 */ /* 0x000e700000000a00 */
[----:B------:R-:W1:Y:S08]  /*3f60*/  LDC.64 R4, c[0x0][0xb28] ;  /* 0x0002ca00ff047b82 */ /* 0x000e700000000a00 */
[----:B--23--:R-:W1:Y:S02]  /*3f70*/  LDC R22, c[0x0][0x374] ;  /* 0x0000dd00ff167b82 */ /* 0x00ce640000000800 */
.L_x_85:
[C---:B------:R-:W-:Y:S02]  /*3f80*/  LEA R0, R30.reuse, UR7, 0x3 ;  /* 0x000000071e007c11 */ /* 0x040fe4000f8e18ff */
[----:B------:R-:W-:Y:S02]  /*3f90*/  SHF.L.U32 R3, R29, 0x1f, RZ ;  /* 0x0000001f1d037819 */ /* 0x000fe400000006ff */
[----:B------:R-:W-:Y:S02]  /*3fa0*/  LEA R24, R30, UR7, 0x4 ;  /* 0x000000071e187c11 */ /* 0x000fe4000f8e20ff */
[----:B--2---:R-:W2:Y:S02]  /*3fb0*/  SYNCS.PHASECHK.TRANS64.TRYWAIT P0, [R0+URZ+0xf0], R3 ;  /* 0x0000f003000075a7 */ /* 0x004ea400080011ff */
[----:B--2---:R-:W-:Y:S05]  /*3fc0*/  @!P0 BRA `(.L_x_77) ;  /* 0x0000005000148947 */ /* 0x004fea0003800000 */
.L_x_158:
[----:B------:R-:W-:Y:S01]  /*3fd0*/  ISETP.GE.AND P0, PT, R72, 0x1, PT ;  /* 0x000000014800780c */ /* 0x000fe20003f06270 */
[----:B------:R-:W3:Y:S01]  /*3fe0*/  LDS.128 R24, [R24+0x180] ;  /* 0x0001800018187984 */ /* 0x000ee20000000c00 */
[----:B--2---:R-:W-:Y:S01]  /*3ff0*/  VIADD R0, R0, 0x100 ;  /* 0x0000010000007836 */ /* 0x004fe20000000000 */
[----:B------:R-:W-:Y:S01]  /*4000*/  @!PT LDS RZ, [RZ] ;  /* 0x00000000fffff984 */ /* 0x000fe20000000800 */
[----:B------:R-:W-:Y:S01]  /*4010*/  @!PT LDS RZ, [RZ] ;  /* 0x00000000fffff984 */ /* 0x000fe20000000800 */
[----:B------:R-:W-:Y:S01]  /*4020*/  @!PT LDS RZ, [RZ] ;  /* 0x00000000fffff984 */ /* 0x000fe20000000800 */
[----:B------:R-:W-:Y:S01]  /*4030*/  @!PT LDS RZ, [RZ] ;  /* 0x00000000fffff984 */ /* 0x000fe20000000800 */
[----:B------:R2:W-:Y:S06]  /*4040*/  MEMBAR.ALL.CTA ;  /* 0x0000000000007992 */ /* 0x0005ec0000008000 */
[----:B--2---:R-:W2:Y:S01]  /*4050*/  FENCE.VIEW.ASYNC.S ;  /* 0x00000000000073c6 */ /* 0x004ea20000000000 */
[----:B------:R-:W-:Y:S04]  /*4060*/  PRMT R0, RZ, 0x654, R0 ;  /* 0x00000654ff007816 */ /* 0x000fe80000000000 */
[----:B--2---:R2:W-:Y:S01]  /*4070*/  SYNCS.ARRIVE.TRANS64.RED.A1T0 RZ, [R0+URZ], RZ ;  /* 0x000000ff00ff79a7 */ /* 0x0045e200081004ff */
[----:B---3--:R-:W-:Y:S11]  /*4080*/  LOP3.LUT P3, RZ, R26, 0x1, RZ, 0xc0, !PT ;  /* 0x000000011aff7812 */ /* 0x008ff6000786c0ff */
[----:B------:R-:W-:Y:S02]  /*4090*/  @!UPT UIADD3 URZ, UPT, UPT, URZ, URZ, URZ ;  /* 0x000000fffffff290 */ /* 0x000fe4000fffe0ff */
[----:B------:R-:W-:Y:S02]  /*40a0*/  @P3 MOV R13, R24 ;  /* 0x00000018000d3202 */ /* 0x000fe40000000f00 */
[----:B------:R-:W-:Y:S01]  /*40b0*/  @P3 LOP3.LUT R8, R25, 0xffff, RZ, 0xc0, !PT ;  /* 0x0000ffff19083812 */ /* 0x000fe200078ec0ff */
[----:B--2---:R-:W-:Y:S06]  /*40c0*/  @!P0 BRA `(.L_x_78) ;  /* 0x0000000000a48947 */ /* 0x004fec0003800000 */
[----:B-1----:R-:W-:Y:S01]  /*40d0*/  IMAD.HI.U32 R35, R22, R7, RZ ;  /* 0x0000000716237227 */ /* 0x002fe200078e00ff */
[----:B------:R-:W-:Y:S02]  /*40e0*/  ISETP.NE.AND P0, PT, R6, 0x1, PT ;  /* 0x000000010600780c */ /* 0x000fe40003f05270 */
[----:B------:R-:W-:Y:S01]  /*40f0*/  ISETP.NE.AND P2, PT, R72, 0x1, PT ;  /* 0x000000014800780c */ /* 0x000fe20003f45270 */
[----:B----4-:R-:W-:Y:S01]  /*4100*/  IMAD.HI.U32 R34, R19, R16, RZ ;  /* 0x0000001013227227 */ /* 0x010fe200078e00ff */
[----:B------:R-:W-:Y:S02]  /*4110*/  SHF.R.U32.HI R35, RZ, R18, R35 ;  /* 0x00000012ff237219 */ /* 0x000fe40000011623 */
[----:B------:R-:W-:Y:S01]  /*4120*/  ISETP.NE.AND P4, PT, R2, 0x1, PT ;  /* 0x000000010200780c */ /* 0x000fe20003f85270 */
[----:B------:R-:W-:Y:S01]  /*4130*/  IMAD.HI.U32 R36, R13, R16, RZ ;  /* 0x000000100d247227 */ /* 0x000fe200078e00ff */
[----:B------:R-:W-:Y:S02]  /*4140*/  SHF.R.U32.HI R34, RZ, R17, R34 ;  /* 0x00000011ff227219 */ /* 0x000fe40000011622 */
[----:B------:R-:W-:Y:S01]  /*4150*/  SEL R3, R22, R35, !P0 ;  /* 0x0000002316037207 */ /* 0x000fe20004000000 */
[C---:B------:R-:W-:Y:S01]  /*4160*/  IMAD.HI.U32 R35, R8.reuse, R7, RZ ;  /* 0x0000000708237227 */ /* 0x040fe200078e00ff */
[----:B------:R-:W-:Y:S02]  /*4170*/  SEL R11, R19, R34, !P4 ;  /* 0x00000022130b7207 */ /* 0x000fe40006000000 */
[----:B------:R-:W-:Y:S01]  /*4180*/  SHF.R.U32.HI R36, RZ, R17, R36 ;  /* 0x00000011ff247219 */ /* 0x000fe20000011624 */
[----:B------:R-:W-:Y:S01]  /*4190*/  IMAD.HI.U32 R38, R3, R4, RZ ;  /* 0x0000000403267227 */ /* 0x000fe200078e00ff */
[----:B------:R-:W-:Y:S03]  /*41a0*/  SHF.R.U32.HI R35, RZ, R18, R35 ;  /* 0x00000012ff237219 */ /* 0x000fe60000011623 */
[----:B------:R-:W-:Y:S01]  /*41b0*/  IMAD.HI.U32 R34, R11, R4, RZ ;  /* 0x000000040b227227 */ /* 0x000fe200078e00ff */
[----:B------:R-:W-:Y:S02]  /*41c0*/  @P2 SHF.R.U32.HI R3, RZ, R5, R38 ;  /* 0x00000005ff032219 */ /* 0x000fe40000011626 */
[----:B------:R-:W-:Y:S02]  /*41d0*/  SEL R9, R8, R35, !P0 ;  /* 0x0000002308097207 */ /* 0x000fe40004000000 */
[----:B------:R-:W-:Y:S01]  /*41e0*/  @P2 SHF.R.U32.HI R11, RZ, R5, R34 ;  /* 0x00000005ff0b2219 */ /* 0x000fe20000011622 */
[C---:B------:R-:W-:Y:S01]  /*41f0*/  IMAD R10, R72.reuse, R3, RZ ;  /* 0x00000003480a7224 */ /* 0x040fe200078e02ff */
[----:B------:R-:W-:Y:S01]  /*4200*/  SEL R3, R13, R36, !P4 ;  /* 0x000000240d037207 */ /* 0x000fe20006000000 */
[C---:B------:R-:W-:Y:S03]  /*4210*/  IMAD.HI.U32 R14, R9.reuse, R4, RZ ;  /* 0x00000004090e7227 */ /* 0x040fe600078e00ff */
[----:B------:R-:W-:Y:S01]  /*4220*/  ISETP.GE.AND P0, PT, R9, R10, PT ;  /* 0x0000000a0900720c */ /* 0x000fe20003f06270 */
[C---:B------:R-:W-:Y:S01]  /*4230*/  IMAD R12, R72.reuse, R11, RZ ;  /* 0x0000000b480c7224 */ /* 0x040fe200078e02ff */
[-C--:B------:R-:W-:Y:S04]  /*4240*/  SHF.R.U32.HI R14, RZ, R5.reuse, R14 ;  /* 0x00000005ff0e7219 */ /* 0x080fe8000001160e */
[----:B------:R-:W-:Y:S02]  /*4250*/  ISETP.GE.OR P0, PT, R3, R12, P0 ;  /* 0x0000000c0300720c */ /* 0x000fe40000706670 */
[----:B------:R-:W-:Y:S05]  /*4260*/  SEL R15, R9, R14, !P2 ;  /* 0x0000000e090f7207 */ /* 0x000fea0005000000 */
[----:B------:R-:W-:Y:S04]  /*4270*/  IMAD.MOV R14, RZ, RZ, -R15 ;  /* 0x000000ffff0e7224 */ /* 0x000fe800078e0a0f */
[----:B------:R-:W-:Y:S02]  /*4280*/  IMAD R14, R72, R14, R9 ;  /* 0x0000000e480e7224 */ /* 0x000fe400078e0209 */
[C---:B------:R-:W-:Y:S05]  /*4290*/  @!P0 IMAD.HI.U32 R10, R3.reuse, R4, RZ ;  /* 0x00000004030a8227 */ /* 0x040fea00078e00ff */
[----:B------:R-:W-:Y:S04]  /*42a0*/  @!P0 SHF.R.U32.HI R10, RZ, R5, R10 ;  /* 0x00000005ff0a8219 */ /* 0x000fe8000001160a */
[----:B------:R-:W-:Y:S01]  /*42b0*/  @!P0 SEL R0, R3, R10, !P2 ;  /* 0x0000000a03008207 */ /* 0x000fe20005000000 */
[----:B------:R-:W-:Y:S03]  /*42c0*/  IMAD.MOV R10, RZ, RZ, -R3 ;  /* 0x000000ffff0a7224 */ /* 0x000fe600078e0a03 */
[----:B------:R-:W-:Y:S01]  /*42d0*/  @!P0 IADD3 R15, PT, PT, R15, -R0, RZ ;  /* 0x800000000f0f8210 */ /* 0x000fe20007ffe0ff */
[----:B------:R-:W-:Y:S01]  /*42e0*/  @!P0 IMAD R0, R11, R14, R0 ;  /* 0x0000000e0b008224 */ /* 0x000fe200078e0200 */
[----:B------:R-:W-:Y:S01]  /*42f0*/  IADD3 R11, PT, PT, -R9, RZ, RZ ;  /* 0x000000ff090b7210 */ /* 0x000fe20007ffe1ff */
[----:B------:R-:W-:Y:S02]  /*4300*/  IMAD R13, R2, R10, R13 ;  /* 0x0000000a020d7224 */ /* 0x000fe400078e020d */
[----:B------:R-:W-:Y:S02]  /*4310*/  @!P0 IMAD R9, R15, R72, R3 ;  /* 0x000000480f098224 */ /* 0x000fe400078e0203 */
[----:B------:R-:W-:Y:S02]  /*4320*/  @!P0 IMAD.MOV.U32 R3, RZ, RZ, R0 ;  /* 0x000000ffff038224 */ /* 0x000fe400078e0000 */
[----:B------:R-:W-:Y:S02]  /*4330*/  IMAD R8, R6, R11, R8 ;  /* 0x0000000b06087224 */ /* 0x000fe400078e0208 */
[----:B------:R-:W-:Y:S02]  /*4340*/  IMAD R13, R3, R2, R13 ;  /* 0x00000002030d7224 */ /* 0x000fe400078e020d */
[----:B------:R-:W-:Y:S02]  /*4350*/  IMAD R8, R9, R6, R8 ;  /* 0x0000000609087224 */ /* 0x000fe400078e0208 */
.L_x_78:
[----:B------:R-:W-:Y:S05]  /*4360*/  BRA.U UP1, `(.L_x_79) ;  /* 0x0000000101107547 */ /* 0x000fea000b800000 */
[----:B------:R-:W-:Y:S04]  /*4370*/  MOV R0, UR6 ;  /* 0x0000000600007c02 */ /* 0x000fe80008000f00 */
[----:B------:R-:W-:Y:S04]  /*4380*/  SHF.L.U32 R3, R0, 0x1f, RZ ;  /* 0x0000001f00037819 */ /* 0x000fe800000006ff */
[----:B------:R-:W2:Y:S02]  /*4390*/  SYNCS.PHASECHK.TRANS64.TRYWAIT P0, [UR7+0xe8], R3 ;  /* 0x0000e803ff0075a7 */ /* 0x000ea40008001107 */
[----:B--2---:R-:W-:Y:S05]  /*43a0*/  @!P0 BRA `(.L_x_80) ;  /* 0x0000004c00308947 */ /* 0x004fea0003800000 */
.L_x_79:
[----:B------:R-:W-:Y:S02]  /*43b0*/  R2UR UR19, R21 ;  /* 0x00000000151372ca */ /* 0x000fe400000e0000 */
[----:B------:R-:W-:Y:S02]  /*43c0*/  R2UR UR18, R20 ;  /* 0x00000000141272ca */ /* 0x000fe400000e0000 */
[----:B------:R-:W-:Y:S02]  /*43d0*/  ISETP.NE.U32.AND P2, PT, RZ, UR4, PT ;  /* 0x00000004ff007c0c */ /* 0x000fe4000bf45070 */
[----:B------:R-:W-:Y:S02]  /*43e0*/  SHF.L.U32 R12, R31, 0x1f, RZ ;  /* 0x0000001f1f0c7819 */ /* 0x000fe400000006ff */
[----:B------:R-:W-:Y:S05]  /*43f0*/  ISETP.NE.AND.EX P2, PT, RZ, UR5, PT, P2 ;  /* 0x00000005ff007c0c */ /* 0x000fea000bf45320 */
[----:B------:R-:W-:Y:S02]  /*4400*/  USHF.L.U32 UR19, UR19, 0x7, URZ ;  /* 0x0000000713137899 */ /* 0x000fe400080006ff */
[----:B------:R-:W-:Y:S01]  /*4410*/  USHF.L.U32 UR18, UR18, 0x7, URZ ;  /* 0x0000000712127899 */ /* 0x000fe200080006ff */
[----:B------:R-:W-:Y:S11]  /*4420*/  BRA.U !UP3, `(.L_x_81) ;  /* 0x000000010b347547 */ /* 0x000ff6000b800000 */
[----:B------:R-:W-:Y:S01]  /*4430*/  UPLOP3.LUT UP0, UPT, UPT, UPT, UP2, 0x80, 0x8 ;  /* 0x000000000008789c */ /* 0x000fe20003f0f020 */
[----:B--2---:R-:W-:Y:S02]  /*4440*/  HFMA2 R0, -RZ, RZ, 0, 5.9604644775390625e-08 ;  /* 0x00000001ff007431 */ /* 0x004fe400000001ff */
[----:B------:R-:W-:Y:S03]  /*4450*/  IMAD.MOV.U32 R171, RZ, RZ, 0x1 ;  /* 0x00000001ffab7424 */ /* 0x000fe600078e00ff */
[----:B------:R-:W-:Y:S05]  /*4460*/  PLOP3.LUT P0, PT, PT, PT, UP0, 0x80, 0x8 ;  /* 0x000000000008781c */ /* 0x000fea0003f0f008 */
[----:B------:R-:W2:Y:S01]  /*4470*/  @UP0 LDCU.64 UR10, c[0x0][0x888] ;  /* 0x00011100ff0a07ac */ /* 0x000ea20008000a00 */
[----:B------:R-:W-:Y:S07]  /*4480*/  @UP0 UIMAD UR8, UR36, UR4, URZ ;  /* 0x00000004240802a4 */ /* 0x000fee000f8e02ff */
[----:B------:R-:W-:Y:S01]  /*4490*/  @!P0 PRMT R171, R0, 0x7610, R171 ;  /* 0x0000761000ab8816 */ /* 0x000fe200000000ab */
[----:B--2---:R-:W-:Y:S03]  /*44a0*/  @UP0 UIMAD.WIDE UR10, UR8, 0x4, UR10 ;  /* 0x00000004080a08a5 */ /* 0x004fe6000f8e020a */
[----:B------:R-:W2:Y:S03]  /*44b0*/  @!UP0 LDCU UR8, c[0x0][0x880] ;  /* 0x00011000ff0887ac */ /* 0x000ea60008000800 */
[----:B------:R-:W-:Y:S01]  /*44c0*/  IMAD.U32 R10, RZ, RZ, UR10 ;  /* 0x0000000aff0a7e24 */ /* 0x000fe2000f8e00ff */
[----:B------:R-:W-:Y:S05]  /*44d0*/  MOV R11, UR11 ;  /* 0x0000000b000b7c02 */ /* 0x000fea0008000f00 */
[----:B-----5:R3:W5:Y:S02]  /*44e0*/  @P0 LDG.E R81, desc[UR46][R10.64] ;  /* 0x0000002e0a510981 */ /* 0x020764000c1e1900 */
[----:B--23--:R-:W-:Y:S07]  /*44f0*/  @!P0 IMAD.U32 R81, RZ, RZ, UR8 ;  /* 0x00000008ff518e24 */ /* 0x00cfee000f8e00ff */
.L_x_81:
[----:B-----5:R-:W-:Y:S01]  /*4500*/  @!P2 FSETP.EQ.AND P0, PT, R81, RZ, PT ;  /* 0x000000ff5100a20b */ /* 0x020fe20003f02000 */
[----:B------:R-:W-:Y:S01]  /*4510*/  @!UPT UIADD3 URZ, UPT, UPT, URZ, URZ, URZ ;  /* 0x000000fffffff290 */ /* 0x000fe2000fffe0ff */
[----:B------:R-:W-:Y:S11]  /*4520*/  @!P2 BRA `(.L_x_82) ;  /* 0x000000000014a947 */ /* 0x000ff60003800000 */
[----:B------:R-:W-:Y:S02]  /*4530*/  LOP3.LUT P2, RZ, R171, 0xff, RZ, 0xc0, !PT ;  /* 0x000000ffabff7812 */ /* 0x000fe4000784c0ff */
[----:B------:R-:W-:Y:S04]  /*4540*/  PLOP3.LUT P0, PT, PT, PT, UP0, 0x80, 0x8 ;  /* 0x000000000008781c */ /* 0x000fe80003f0f008 */
[----:B------:R-:W-:Y:S07]  /*4550*/  PLOP3.LUT P0, PT, P0, PT, PT, 0x8, 0x80 ;  /* 0x000000000080781c */ /* 0x000fee000070e170 */
[----:B------:R-:W-:Y:S11]  /*4560*/  @P2 FSETP.EQ.AND P0, PT, R81, RZ, PT ;  /* 0x000000ff5100220b */ /* 0x000ff60003f02000 */
[----:B------:R-:W-:Y:S02]  /*4570*/  @!UPT UIADD3 URZ, UPT, UPT, URZ, URZ, URZ ;  /* 0x000000fffffff290 */ /* 0x000fe4000fffe0ff */
.L_x_82:
[----:B------:R-:W3:Y:S01]  /*4580*/  SYNCS.PHASECHK.TRANS64.TRYWAIT P2, [UR7+0xd0], R12 ;  /* 0x0000d00cff0075a7 */ /* 0x000ee20008041107 */
[----:B------:R-:W-:Y:S04]  /*4590*/  ELECT P4, URZ, PT ;  /* 0x0000000000ff782f */ /* 0x000fe80003880000 */
[----:B------:R-:W-:Y:S11]  /*45a0*/  PLOP3.LUT P4, PT, P0, P4, PT, 0xf2, 0x2f ;  /* 0x00000000002f781c */ /* 0x000ff60000789e72 */
[----:B------:R-:W-:Y:S02]  /*45b0*/  @!UPT UIADD3 URZ, UPT, UPT, URZ, URZ, URZ ;  /* 0x000000fffffff290 */ /* 0x000fe4000fffe0ff */
[----:B-1----:R-:W-:Y:S05]  /*45c0*/  @!P4 IADD3 R21, P0, PT, R32, 0x580, RZ ;  /* 0x000005802015c810 */ /* 0x002fea0007f1e0ff */
[----:B------:R-:W-:Y:S01]  /*45d0*/  @!P4 IMAD.X R20, RZ, RZ, R33, P0 ;  /* 0x000000ffff14c224 */ /* 0x000fe200000e0621 */
[----:B---3--:R-:W-:Y:S07]  /*45e0*/  @!P2 BRA `(.L_x_83) ;  /* 0x0000004800b8a947 */ /* 0x008fee0003800000 */
.L_x_161:
[----:B------:R-:W3:Y:S01]  /*45f0*/  LDC.64 R14, c[0x0][0xb10] ;  /* 0x0002c400ff0e7b82 */ /* 0x000ee20000000a00 */
[----:B------:R-:W-:Y:S01]  /*4600*/  @!P4 R2UR UR8, R20 ;  /* 0x000000001408c2ca */ /* 0x000fe200000e0000 */
[----:B------:R-:W-:Y:S01]  /*4610*/  VOTEU.ALL UP1, P4 ;  /* 0x0000000000ff7886 */ /* 0x000fe20002020000 */
[----:B------:R-:W-:Y:S01]  /*4620*/  @!P4 R2UR UR9, R21 ;  /* 0x000000001509c2ca */ /* 0x000fe200000e0000 */
[----:B------:R-:W-:Y:S01]  /*4630*/  UMOV UR10, 0x0 ;  /* 0x00000000000a7882 */ /* 0x000fe20000000000 */
[----:B------:R-:W-:Y:S03]  /*4640*/  UMOV UR11, 0x10000000 ;  /* 0x10000000000b7882 */ /* 0x000fe60000000000 */
[----:B------:R-:W5:Y:S01]  /*4650*/  LDC.64 R10, c[0x0][0xb18] ;  /* 0x0002c600ff0a7b82 */ /* 0x000f620000000a00 */
[----:B------:R-:W-:Y:S01]  /*4660*/  @!UP1 UIADD3 UR16, UPT, UPT, UR7, 0x200, URZ ;  /* 0x0000020007109890 */ /* 0x000fe2000fffe0ff */
[----:B------:R-:W-:Y:S01]  /*4670*/  @P3 SHF.R.U32.HI R28, RZ, 0x10, R25 ;  /* 0x00000010ff1c3819 */ /* 0x000fe20000011619 */
[----:B------:R-:W-:Y:S01]  /*4680*/  VOTEU.ALL UP1, P4 ;  /* 0x0000000000ff7886 */ /* 0x000fe20002020000 */
[----:B------:R-:W-:Y:S01]  /*4690*/  UMOV UR20, UR36 ;  /* 0x0000002400147c82 */ /* 0x000fe20008000000 */
[----:B------:R-:W-:Y:S03]  /*46a0*/  VIADD R30, R30, 0x1 ;  /* 0x000000011e1e7836 */ /* 0x000fe60000000000 */
[----:B--2---:R-:W2:Y:S01]  /*46b0*/  @!P1 LDC R0, c[0x0][0xb20] ;  /* 0x0002c800ff009b82 */ /* 0x004ea20000000800 */
[----:B------:R-:W-:Y:S01]  /*46c0*/  IMAD.U32 R21, RZ, RZ, UR8 ;  /* 0x00000008ff157e24 */ /* 0x000fe2000f8e00ff */
[----:B------:R-:W-:Y:S06]  /*46d0*/  UPRMT UR8, UR37, 0x654, UR17 ;  /* 0x0000065425087896 */ /* 0x000fec0008000011 */
[----:B-1----:R-:W1:Y:S01]  /*46e0*/  @!P1 LDC R3, c[0x0][0xb0c] ;  /* 0x0002c300ff039b82 */ /* 0x002e620000000800 */
[----:B------:R-:W-:Y:S01]  /*46f0*/  IMAD.U32 R20, RZ, RZ, UR9 ;  /* 0x00000009ff147e24 */ /* 0x000fe2000f8e00ff */
[----:B------:R-:W-:Y:S04]  /*4700*/  @!P4 R2UR UR15, R21 ;  /* 0x00000000150fc2ca */ /* 0x000fe800000e0000 */
[----:B------:R-:W-:Y:S01]  /*4710*/  @!P4 R2UR UR14, R20 ;  /* 0x00000000140ec2ca */ /* 0x000fe200000e0000 */
[----:B------:R-:W-:Y:S11]  /*4720*/  @!P4 IMAD.MOV.U32 R20, RZ, RZ, 0x2000 ;  /* 0x00002000ff14c424 */ /* 0x000ff600078e00ff */
[----:B------:R-:W-:Y:S01]  /*4730*/  @!UPT UIADD3 URZ, UPT, UPT, URZ, URZ, URZ ;  /* 0x000000fffffff290 */ /* 0x000fe2000fffe0ff */
[----:B------:R1:W-:Y:S01]  /*4740*/  @!UP1 UTMALDG.3D [UR16], [UR14], desc[UR10] ;  /* 0x00000a100e0095b4 */ /* 0x0003e20008011000 */
[----:B------:R1:W-:Y:S02]  /*4750*/  @!P4 SYNCS.ARRIVE.TRANS64.RED.A0TR RZ, [UR7+0xc0], R20 ;  /* 0x0000c014ffffc9a7 */ /* 0x0003e40008300407 */
[----:B-1----:R-:W-:Y:S01]  /*4760*/  @!P1 ISETP.NE.AND P2, PT, R3, 0x1, PT ;  /* 0x000000010300980c */ /* 0x002fe20003f45270 */
[C---:B---3--:R-:W-:Y:S01]  /*4770*/  @!P1 IMAD.HI.U32 R14, R13.reuse, R14, RZ ;  /* 0x0000000e0d0e9227 */ /* 0x048fe200078e00ff */
[----:B-----5:R-:W-:Y:S03]  /*4780*/  @!P1 ISETP.NE.AND P0, PT, R10, 0x1, PT ;  /* 0x000000010a00980c */ /* 0x020fe60003f05270 */
[C---:B------:R-:W-:Y:S01]  /*4790*/  @!P1 IMAD.HI.U32 R11, R8.reuse, R11, RZ ;  /* 0x0000000b080b9227 */ /* 0x040fe200078e00ff */
[----:B------:R-:W-:Y:S04]  /*47a0*/  @!P1 SHF.R.U32.HI R14, RZ, R15, R14 ;  /* 0x0000000fff0e9219 */ /* 0x000fe8000001160e */
[----:B--2---:R-:W-:Y:S01]  /*47b0*/  @!P1 SHF.R.U32.HI R9, RZ, R0, R11 ;  /* 0x00000000ff099219 */ /* 0x004fe2000001160b */
[----:B------:R-:W-:Y:S01]  /*47c0*/  SYNCS.ARRIVE.TRANS64.RED.A1T0 RZ, [UR8], RZ ;  /* 0x000000ffffff79a7 */ /* 0x000fe20008100408 */
[----:B------:R-:W-:Y:S02]  /*47d0*/  @!P1 SEL R14, R13, R14, !P2 ;  /* 0x0000000e0d0e9207 */ /* 0x000fe40005000000 */
[----:B------:R-:W-:Y:S01]  /*47e0*/  @!P1 SEL R9, R8, R9, !P0 ;  /* 0x0000000908099207 */ /* 0x000fe20004000000 */
[----:B------:R-:W1:Y:S04]  /*47f0*/  SYNCS.PHASECHK.TRANS64.TRYWAIT P5, [UR7+0xd8], R12 ;  /* 0x0000d80cff0075a7 */ /* 0x000e6800080a1107 */
[----:B------:R-:W-:Y:S02]  /*4800*/  @!P1 IMAD.IADD R0, R9, 0x1, -R14 ;  /* 0x0000000109009824 */ /* 0x000fe400078e0a0e */
[----:B------:R-:W-:Y:S02]  /*4810*/  @!P1 IMAD.IADD R9, R14, 0x1, -R9 ;  /* 0x000000010e099824 */ /* 0x000fe400078e0a09 */
[----:B------:R-:W-:Y:S02]  /*4820*/  @!P1 IMAD R13, R0, R3, R13 ;  /* 0x00000003000d9224 */ /* 0x000fe400078e020d */
[----:B------:R-:W-:Y:S01]  /*4830*/  @!P1 IMAD R8, R9, R10, R8 ;  /* 0x0000000a09089224 */ /* 0x000fe200078e0208 */
[----:B-1----:R-:W-:Y:S06]  /*4840*/  @!P5 BRA `(.L_x_84) ;  /* 0x000000480038d947 */ /* 0x002fec0003800000 */
.L_x_163:
[----:B-1----:R-:W-:Y:S01]  /*4850*/  @!P4 IADD3 R3, P0, PT, R32, 0x580, RZ ;  /* 0x000005802003c810 */ /* 0x002fe20007f1e0ff */
[----:B------:R-:W-:Y:S01]  /*4860*/  VOTEU.ALL UP1, P4 ;  /* 0x0000000000ff7886 */ /* 0x000fe20002020000 */
[----:B------:R-:W-:Y:S01]  /*4870*/  UMOV UR20, 0x0 ;  /* 0x0000000000147882 */ /* 0x000fe20000000000 */
[----:B------:R-:W-:Y:S01]  /*4880*/  UMOV UR21, 0x10000000 ;  /* 0x1000000000157882 */ /* 0x000fe20000000000 */
[----:B------:R-:W-:Y:S01]  /*4890*/  @!P4 R2UR UR9, R3 ;  /* 0x000000000309c2ca */ /* 0x000fe200000e0000 */
[----:B------:R-:W-:Y:S01]  /*48a0*/  @!P4 IMAD.X R0, RZ, RZ, R33, P0 ;  /* 0x000000ffff00c224 */ /* 0x000fe200000e0621 */
[----:B------:R-:W-:Y:S01]  /*48b0*/  @!UP1 UIADD3 UR10, UPT, UPT, UR18, 0x40, URZ ;  /* 0x00000040120a9890 */ /* 0x000fe2000fffe0ff */
[----:B------:R-:W-:Y:S01]  /*48c0*/  ISETP.NE.AND P0, PT, R30, 0x2, PT ;  /* 0x000000021e00780c */ /* 0x000fe20003f05270 */
[----:B------:R-:W-:Y:S01]  /*48d0*/  UMOV UR11, UR19 ;  /* 0x00000013000b7c82 */ /* 0x000fe20008000000 */
[----:B------:R-:W-:Y:S01]  /*48e0*/  UMOV UR12, UR36 ;  /* 0x00000024000c7c82 */ /* 0x000fe20008000000 */
[----:B------:R-:W-:Y:S01]  /*48f0*/  @!P4 R2UR UR8, R0 ;  /* 0x000000000008c2ca */ /* 0x000fe200000e0000 */
[----:B------:R-:W-:Y:S01]  /*4900*/  IMAD.IADD R20, R8, 0x1, R147 ;  /* 0x0000000108147824 */ /* 0x000fe200078e0293 */
[----:B------:R-:W-:Y:S01]  /*4910*/  @P3 R2UR UR36, R28 ;  /* 0x000000001c2432ca */ /* 0x000fe200000e0000 */
[----:B------:R-:W-:Y:S01]  /*4920*/  IMAD.IADD R21, R13, 0x1, R170 ;  /* 0x000000010d157824 */ /* 0x000fe200078e02aa */
[----:B------:R-:W-:Y:S02]  /*4930*/  SEL R0, RZ, 0x1, P0 ;  /* 0x00000001ff007807 */ /* 0x000fe40000000000 */
[----:B------:R-:W-:Y:S01]  /*4940*/  LOP3.LUT R31, R31, 0x1, RZ, 0x3c, !PT ;  /* 0x000000011f1f7812 */ /* 0x000fe200078e3cff */
[----:B------:R-:W-:Y:S01]  /*4950*/  IMAD.U32 R10, RZ, RZ, UR9 ;  /* 0x00000009ff0a7e24 */ /* 0x000fe2000f8e00ff */
[----:B------:R-:W-:Y:S01]  /*4960*/  @!UP1 UIADD3 UR9, UPT, UPT, UR7, 0xc8, URZ ;  /* 0x000000c807099890 */ /* 0x000fe2000fffe0ff */
[----:B------:R-:W-:Y:S02]  /*4970*/  LOP3.LUT R29, R29, R0, RZ, 0x3c, !PT ;  /* 0x000000001d1d7212 */ /* 0x000fe400078e3cff */
[----:B------:R-:W-:Y:S02]  /*4980*/  SEL R30, R30, RZ, P0 ;  /* 0x000000ff1e1e7207 */ /* 0x000fe40000000000 */
[----:B------:R-:W-:Y:S01]  /*4990*/  IMAD.U32 R11, RZ, RZ, UR8 ;  /* 0x00000008ff0b7e24 */ /* 0x000fe2000f8e00ff */
[----:B------:R-:W-:Y:S01]  /*49a0*/  @!P4 R2UR UR14, R10 ;  /* 0x000000000a0ec2ca */ /* 0x000fe200000e0000 */
[----:B------:R-:W-:Y:S01]  /*49b0*/  @!UP1 UIADD3 UR8, UPT, UPT, UR7, 0x2200, URZ ;  /* 0x0000220007089890 */ /* 0x000fe2000fffe0ff */
[----:B------:R-:W-:Y:S02]  /*49c0*/  VOTEU.ALL UP1, P4 ;  /* 0x0000000000ff7886 */ /* 0x000fe40002020000 */
[----:B------:R-:W-:Y:S11]  /*49d0*/  @!P4 R2UR UR15, R11 ;  /* 0x000000000b0fc2ca */ /* 0x000ff600000e0000 */
[----:B------:R-:W-:Y:S02]  /*49e0*/  @!UPT UIADD3 URZ, UPT, UPT, URZ, URZ, URZ ;  /* 0x000000fffffff290 */ /* 0x000fe4000fffe0ff */
[----:B------:R2:W-:Y:S01]  /*49f0*/  @!UP1 UTMALDG.3D [UR8], [UR14], desc[UR20] ;  /* 0x000014080e0095b4 */ /* 0x0005e20008011000 */
[----:B------:R2:W-:Y:S01]  /*4a00*/  @!P4 SYNCS.ARRIVE.TRANS64.RED.A0TR RZ, [UR7+0xc8], R23 ;  /* 0x0000c817ffffc9a7 */ /* 0x0005e20008300407 */
[----:B------:R-:W-:Y:S01]  /*4a10*/  UPLOP3.LUT UP1, UPT, UPT, UPT, UPT, 0x80, 0x8 ;  /* 0x000000000008789c */ /* 0x000fe20003f2f070 */
[----:B------:R-:W-:Y:S01]  /*4a20*/  SYNCS.ARRIVE.TRANS64.RED.A1T0 RZ, [UR13], RZ ;  /* 0x000000ffffff79a7 */ /* 0x000fe2000810040d */
[----:B------:R-:W-:Y:S09]  /*4a30*/  @P3 BRA `(.L_x_85) ;  /* 0xfffffff400503947 */ /* 0x000ff2000383ffff */
[----:B------:R-:W-:-:S04]  /*4a40*/  SHF.L.U32 R3, R31, 0x1f, RZ ;  /* 0x0000001f1f037819 */ /* 0x000fc800000006ff */
[----:B------:R-:W1:Y:S02]  /*4a50*/  SYNCS.PHASECHK.TRANS64.TRYWAIT P0, [UR7+0xd0], R3 ;  /* 0x0000d003ff0075a7 */ /* 0x000e640008001107 */
[----:B-1----:R-:W-:Y:S05]  /*4a60*/  @!P0 BRA `(.L_x_86) ;  /* 0x0000004400c88947 */ /* 0x002fea0003800000 */
.L_x_165:
[----:B-1----:R-:W-:-:S07]  /*4a70*/  MOV R0, UR7 ;  /* 0x0000000700007c02 */ /* 0x002fce0008000f00 */
.L_x_87:
[----:B-1----:R-:W-:-:S04]  /*4a80*/  SHF.L.U32 R3, R31, 0x1f, RZ ;  /* 0x0000001f1f037819 */ /* 0x002fc800000006ff */
[----:B------:R1:W3:Y:S03]  /*4a90*/  SYNCS.PHASECHK.TRANS64.TRYWAIT P0, [R0+URZ+0xd8], R3 ;  /* 0x0000d803000075a7 */ /* 0x0002e600080011ff */
[----:B---3--:R-:W-:Y:S05]  /*4aa0*/  @!P0 NANOSLEEP.SYNCS 0x989680 ;  /* 0x009896800000895d */ /* 0x008fea0003900000 */
[----:B------:R-:W3:Y:S02]  /*4ab0*/  @!P0 SYNCS.PHASECHK.TRANS64 P0, [R0+URZ+0xd8], R3 ;  /* 0x0000d803000085a7 */ /* 0x000ee400080010ff */
[----:B--23--:R-:W-:Y:S05]  /*4ac0*/  @P0 EXIT ;  /* 0x000000000000094d */ /* 0x00cfea0003800000 */
[----:B------:R-:W-:Y:S05]  /*4ad0*/  BRA `(.L_x_87) ;  /* 0xfffffffc00e87947 */ /* 0x000fea000383ffff */
.L_x_76:
[----:B------:R-:W-:-:S06]  /*4ae0*/  UISETP.GE.AND UP1, UPT, UR8, 0x4, UPT ;  /* 0x000000040800788c */ /* 0x000fcc000bf26270 */
[----:B------:R-:W-:-:S13]  /*4af0*/  PLOP3.LUT P0, PT, PT, PT, UP1, 0x80, 0x8 ;  /* 0x000000000008781c */ /* 0x000fda0003f0f018 */
[----:B------:R-:W-:Y:S05]  /*4b00*/  @!P0 EXIT ;  /* 0x000000000000894d */ /* 0x000fea0003800000 */
[----:B------:R-:W-:Y:S01]  /*4b10*/  BAR.SYNC.DEFER_BLOCKING 0x6, 0xa0 ;  /* 0x0182800000007b1d */ /* 0x000fe20000010000 */
[C---:B------:R-:W-:Y:S01]  /*4b20*/  IMAD.SHL.U32 R3, R189.reuse, 0x40, RZ ;  /* 0x00000040bd037824 */ /* 0x040fe200078e00ff */
[C---:B------:R-:W-:Y:S01]  /*4b30*/  LOP3.LUT R193, R189.reuse, 0x60, RZ, 0xc0, !PT ;  /* 0x00000060bdc17812 */ /* 0x040fe200078ec0ff */
[C---:B------:R-:W-:Y:S01]  /*4b40*/  IMAD.SHL.U32 R172, R189.reuse, 0x8, RZ ;  /* 0x00000008bdac7824 */ /* 0x040fe200078e00ff */
[C---:B------:R-:W-:Y:S01]  /*4b50*/  LOP3.LUT R191, R189.reuse, 0x2, RZ, 0xc0, !PT ;  /* 0x00000002bdbf7812 */ /* 0x040fe200078ec0ff */
[----:B------:R-:W-:Y:S01]  /*4b60*/  IMAD.U32 R79, R189, 0x10000, RZ ;  /* 0x00010000bd4f7824 */ /* 0x000fe200078e00ff */
[----:B------:R-:W-:Y:S02]  /*4b70*/  UMOV UR49, 0x400 ;  /* 0x0000040000317882 */ /* 0x000fe40000000000 */
[----:B------:R-:W1:Y:S01]  /*4b80*/  LDC R177, c[0x0][0x370] ;  /* 0x0000dc00ffb17b82 */ /* 0x000e620000000800 */
[----:B------:R-:W-:Y:S01]  /*4b90*/  ULEA UR49, UR37, UR49, 0x18 ;  /* 0x0000003125317291 */ /* 0x000fe2000f8ec0ff */
[----:B------:R-:W-:Y:S01]  /*4ba0*/  LOP3.LUT R5, R3, 0x180, RZ, 0xc0, !PT ;  /* 0x0000018003057812 */ /* 0x000fe200078ec0ff */
[----:B------:R-:W-:Y:S01]  /*4bb0*/  HFMA2 R195, -RZ, RZ, 0, 0 ;  /* 0x00000000ffc37431 */ /* 0x000fe200000001ff */
[----:B------:R-:W-:Y:S01]  /*4bc0*/  LOP3.LUT R79, R79, 0x600000, RZ, 0xc0, !PT ;  /* 0x006000004f4f7812 */ /* 0x000fe200078ec0ff */
[----:B------:R-:W-:Y:S01]  /*4bd0*/  UIADD3 UR4, UPT, UPT, UR49, 0x4200, URZ ;  /* 0x0000420031047890 */ /* 0x000fe2000fffe0ff */
[----:B------:R-:W-:Y:S01]  /*4be0*/  LOP3.LUT R172, R5, 0x30, R172, 0xf8, !PT ;  /* 0x0000003005ac7812 */ /* 0x000fe200078ef8ac */
[----:B------:R-:W-:Y:S01]  /*4bf0*/  IMAD.MOV.U32 R76, RZ, RZ, RZ ;  /* 0x000000ffff4c7224 */ /* 0x000fe200078e00ff */
[----:B------:R-:W2:Y:S01]  /*4c00*/  LDC R74, c[0x0][0xb0c] ;  /* 0x0002c300ff4a7b82 */ /* 0x000ea20000000800 */
[----:B------:R-:W-:-:S02]  /*4c10*/  LOP3.LUT R189, R189, 0x4, RZ, 0xc0, !PT ;  /* 0x00000004bdbd7812 */ /* 0x000fc400078ec0ff */
[----:B------:R-:W-:Y:S02]  /*4c20*/  CS2R R182, SRZ ;  /* 0x0000000000b67805 */ /* 0x000fe4000001ff00 */
[----:B------:R-:W-:Y:S02]  /*4c30*/  LOP3.LUT R172, R172, 0x1e40, R3, 0xf8, !PT ;  /* 0x00001e40acac7812 */ /* 0x000fe400078ef803 */
[----:B------:R-:W-:Y:S02]  /*4c40*/  CS2R R180, SRZ ;  /* 0x0000000000b47805 */ /* 0x000fe4000001ff00 */
[----:B------:R-:W-:Y:S01]  /*4c50*/  IADD3 R188, PT, PT, -R189, 0x2, RZ ;  /* 0x00000002bdbc7810 */ /* 0x000fe20007ffe1ff */
[----:B------:R-:W-:Y:S01]  /*4c60*/  IMAD.MOV R176, RZ, RZ, -R191 ;  /* 0x000000ffffb07224 */ /* 0x000fe200078e0abf */
[----:B------:R-:W-:Y:S01]  /*4c70*/  MOV R192, UR4 ;  /* 0x0000000400c07c02 */ /* 0x000fe20008000f00 */
[----:B------:R-:W4:Y:S01]  /*4c80*/  LDC R174, c[0x0][0xb20] ;  /* 0x0002c800ffae7b82 */ /* 0x000f220000000800 */
[----:B------:R-:W3:Y:S01]  /*4c90*/  LDS R0, [UR49+0x1a0] ;  /* 0x0001a031ff007984 */ /* 0x000ee20008000800 */
[----:B------:R-:W-:Y:S01]  /*4ca0*/  VIADD R190, R172, UR49 ;  /* 0x00000031acbe7c36 */ /* 0x000fe20008000000 */
[----:B------:R-:W1:Y:S01]  /*4cb0*/  LDCU.64 UR52, c[0x0][0x348] ;  /* 0x00006900ff3477ac */ /* 0x000e620008000a00 */
[----:B------:R-:W-:-:S02]  /*4cc0*/  IMAD.MOV R175, RZ, RZ, -R189 ;  /* 0x000000ffffaf7224 */ /* 0x000fc400078e0abd */
[----:B------:R-:W-:Y:S01]  /*4cd0*/  VIADD R190, R190, 0x200 ;  /* 0x00000200bebe7836 */ /* 0x000fe20000000000 */
[----:B------:R-:W1:Y:S01]  /*4ce0*/  LDCU.64 UR38, c[0x0][0x888] ;  /* 0x00011100ff2677ac */ /* 0x000e620008000a00 */
[----:B------:R-:W1:Y:S01]  /*4cf0*/  LDC R73, c[0x0][0xb30] ;  /* 0x0002cc00ff497b82 */ /* 0x000e620000000800 */
[----:B------:R-:W1:Y:S01]  /*4d00*/  LDCU.64 UR44, c[0x0][0x890] ;  /* 0x00011200ff2c77ac */ /* 0x000e620008000a00 */
[----:B------:R-:W-:-:S06]  /*4d10*/  UIADD3 UR48, UPT, UPT, UR49, 0x200, URZ ;  /* 0x0000020031307890 */ /* 0x000fcc000fffe0ff */
[----:B------:R-:W1:Y:S08]  /*4d20*/  LDC.64 R168, c[0x0][0xb10] ;  /* 0x0002c400ffa87b82 */ /* 0x000e700000000a00 */
[----:B------:R-:W1:Y:S08]  /*4d30*/  LDC.64 R70, c[0x0][0xb18] ;  /* 0x0002c600ff467b82 */ /* 0x000e700000000a00 */
[----:B------:R-:W1:Y:S08]  /*4d40*/  LDC.64 R68, c[0x0][0xb28] ;  /* 0x0002ca00ff447b82 */ /* 0x000e700000000a00 */
[----:B------:R-:W1:Y:S01]  /*4d50*/  LDC.64 R166, c[0x0][0x8b0] ;  /* 0x00022c00ffa67b82 */ /* 0x000e620000000a00 */
[----:B---3--:R-:W-:-:S07]  /*4d60*/  IMAD.IADD R79, R0, 0x1, R79 ;  /* 0x00000001004f7824 */ /* 0x008fce00078e024f */
[----:B------:R-:W3:Y:S08]  /*4d70*/  LDC.64 R164, c[0x0][0x8a8] ;  /* 0x00022a00ffa47b82 */ /* 0x000ef00000000a00 */
[----:B--2-4-:R-:W1:Y:S02]  /*4d80*/  LDC R178, c[0x0][0x374] ;  /* 0x0000dd00ffb27b82 */ /* 0x014e640000000800 */
.L_x_114:
[C---:B------:R-:W-:Y:S02]  /*4d90*/  LEA R0, R195.reuse, UR49, 0x3 ;  /* 0x00000031c3007c11 */ /* 0x040fe4000f8e18ff */
[----:B------:R-:W-:Y:S02]  /*4da0*/  SHF.L.U32 R3, R182, 0x1f, RZ ;  /* 0x0000001fb6037819 */ /* 0x000fe400000006ff */
[----:B------:R-:W-:Y:S02]  /*4db0*/  LEA R16, R195, UR49, 0x4 ;  /* 0x00000031c3107c11 */ /* 0x000fe4000f8e20ff */
[----:B------:R-:W2:Y:S02]  /*4dc0*/  SYNCS.PHASECHK.TRANS64.TRYWAIT P0, [R0+URZ+0xf0], R3 ;  /* 0x0000f003000075a7 */ /* 0x000ea400080011ff */
[----:B-12---:R-:W-:Y:S05]  /*4dd0*/  @!P0 BRA `(.L_x_88) ;  /* 0x0000004400048947 */ /* 0x006fea0003800000 */
.L_x_166:
[----:B------:R-:W4:Y:S01]  /*4de0*/  LDC.64 R12, c[0x0][0xb10] ;  /* 0x0002c400ff0c7b82 */ /* 0x000f220000000a00 */
[----:B------:R-:W3:Y:S01]  /*4df0*/  LDS.128 R16, [R16+0x180] ;  /* 0x0001800010107984 */ /* 0x000ee20000000c00 */
[----:B-1----:R-:W-:Y:S01]  /*4e00*/  ISETP.NE.AND P1, PT, R73, 0x1, PT ;  /* 0x000000014900780c */ /* 0x002fe20003f25270 */
[----:B--2---:R-:W-:Y:S01]  /*4e10*/  VIADD R0, R0, 0x100 ;  /* 0x0000010000007836 */ /* 0x004fe20000000000 */
[----:B------:R-:W-:Y:S04]  /*4e20*/  ISETP.GE.AND P0, PT, R72, 0x1, PT ;  /* 0x000000014800780c */ /* 0x000fe80003f06270 */
[----:B------:R-:W1:Y:S01]  /*4e30*/  LDC.64 R10, c[0x0][0xb18] ;  /* 0x0002c600ff0a7b82 */ /* 0x000e620000000a00 */
[----:B------:R-:W-:Y:S01]  /*4e40*/  PRMT R0, RZ, 0x654, R0 ;  /* 0x00000654ff007816 */ /* 0x000fe20000000000 */
[----:B------:R-:W-:Y:S01]  /*4e50*/  @!PT LDS RZ, [RZ] ;  /* 0x00000000fffff984 */ /* 0x000fe20000000800 */
[----:B------:R-:W-:Y:S01]  /*4e60*/  @!PT LDS RZ, [RZ] ;  /* 0x00000000fffff984 */ /* 0x000fe20000000800 */
[----:B------:R-:W-:Y:S01]  /*4e70*/  @!PT LDS RZ, [RZ] ;  /* 0x00000000fffff984 */ /* 0x000fe20000000800 */
[----:B------:R-:W-:Y:S01]  /*4e80*/  @!PT LDS RZ, [RZ] ;  /* 0x00000000fffff984 */ /* 0x000fe20000000800 */
[----:B------:R2:W-:Y:S06]  /*4e90*/  MEMBAR.ALL.CTA ;  /* 0x0000000000007992 */ /* 0x0005ec0000008000 */
[----:B--2---:R-:W2:Y:S01]  /*4ea0*/  FENCE.VIEW.ASYNC.S ;  /* 0x00000000000073c6 */ /* 0x004ea20000000000 */
[----:B------:R-:W1:Y:S08]  /*4eb0*/  @!P1 LDC R14, c[0x0][0xb20] ;  /* 0x0002c800ff0e9b82 */ /* 0x000e700000000800 */
[----:B------:R-:W1:Y:S01]  /*4ec0*/  @!P1 LDC R9, c[0x0][0xb0c] ;  /* 0x0002c300ff099b82 */ /* 0x000e620000000800 */
[----:B--2---:R2:W-:Y:S01]  /*4ed0*/  SYNCS.ARRIVE.TRANS64.RED.A1T0 RZ, [R0+URZ], RZ ;  /* 0x000000ff00ff79a7 */ /* 0x0045e200081004ff */
[----:B---3--:R-:W-:Y:S04]  /*4ee0*/  LOP3.LUT P4, RZ, R18, 0x1, RZ, 0xc0, !PT ;  /* 0x0000000112ff7812 */ /* 0x008fe8000788c0ff */
[----:B------:R-:W-:Y:S09]  /*4ef0*/  P2R R194, PR, RZ, 0x10 ;  /* 0x00000010ffc27803 */ /* 0x000ff20000000000 */
[----:B------:R-:W-:Y:S02]  /*4f00*/  @P4 MOV R77, R16 ;  /* 0x00000010004d4202 */ /* 0x000fe40000000f00 */
[----:B------:R-:W-:Y:S01]  /*4f10*/  @P4 LOP3.LUT R75, R17, 0xffff, RZ, 0xc0, !PT ;  /* 0x0000ffff114b4812 */ /* 0x000fe200078ec0ff */
[----:B--2-4-:R-:W-:Y:S06]  /*4f20*/  @!P0 BRA `(.L_x_89) ;  /* 0x0000000000a48947 */ /* 0x014fec0003800000 */
[----:B------:R-:W-:Y:S01]  /*4f30*/  IMAD.HI.U32 R23, R178, R71, RZ ;  /* 0x00000047b2177227 */ /* 0x000fe200078e00ff */
[----:B------:R-:W-:Y:S02]  /*4f40*/  ISETP.NE.AND P0, PT, R70, 0x1, PT ;  /* 0x000000014600780c */ /* 0x000fe40003f05270 */
[----:B------:R-:W-:Y:S01]  /*4f50*/  ISETP.NE.AND P2, PT, R72, 0x1, PT ;  /* 0x000000014800780c */ /* 0x000fe20003f45270 */
[----:B------:R-:W-:Y:S01]  /*4f60*/  IMAD.HI.U32 R22, R177, R168, RZ ;  /* 0x000000a8b1167227 */ /* 0x000fe200078e00ff */
[----:B------:R-:W-:Y:S02]  /*4f70*/  SHF.R.U32.HI R23, RZ, R174, R23 ;  /* 0x000000aeff177219 */ /* 0x000fe40000011617 */
[----:B------:R-:W-:Y:S01]  /*4f80*/  ISETP.NE.AND P3, PT, R74, 0x1, PT ;  /* 0x000000014a00780c */ /* 0x000fe20003f65270 */
[----:B------:R-:W-:Y:S01]  /*4f90*/  IMAD.HI.U32 R26, R77, R168, RZ ;  /* 0x000000a84d1a7227 */ /* 0x000fe200078e00ff */
[----:B------:R-:W-:Y:S02]  /*4fa0*/  SHF.R.U32.HI R22, RZ, R169, R22 ;  /* 0x000000a9ff167219 */ /* 0x000fe40000011616 */
[----:B------:R-:W-:Y:S01]  /*4fb0*/  SEL R3, R178, R23, !P0 ;  /* 0x00000017b2037207 */ /* 0x000fe20004000000 */
[----:B------:R-:W-:Y:S01]  /*4fc0*/  IMAD.HI.U32 R23, R75, R71, RZ ;  /* 0x000000474b177227 */ /* 0x000fe200078e00ff */
[----:B------:R-:W-:Y:S02]  /*4fd0*/  SEL R7, R177, R22, !P3 ;  /* 0x00000016b1077207 */ /* 0x000fe40005800000 */
[----:B------:R-:W-:Y:S01]  /*4fe0*/  SHF.R.U32.HI R26, RZ, R169, R26 ;  /* 0x000000a9ff1a7219 */ /* 0x000fe2000001161a */
[-C--:B------:R-:W-:Y:S04]  /*4ff0*/  IMAD.HI.U32 R22, R3, R68.reuse, RZ ;  /* 0x0000004403167227 */ /* 0x080fe800078e00ff */
[----:B------:R-:W-:Y:S01]  /*5000*/  IMAD.HI.U32 R24, R7, R68, RZ ;  /* 0x0000004407187227 */ /* 0x000fe200078e00ff */
[-C--:B------:R-:W-:Y:S02]  /*5010*/  @P2 SHF.R.U32.HI R3, RZ, R69.reuse, R22 ;  /* 0x00000045ff032219 */ /* 0x080fe40000011616 */
[----:B------:R-:W-:Y:S02]  /*5020*/  SHF.R.U32.HI R22, RZ, R174, R23 ;  /* 0x000000aeff167219 */ /* 0x000fe40000011617 */
[----:B------:R-:W-:Y:S01]  /*5030*/  @P2 SHF.R.U32.HI R7, RZ, R69, R24 ;  /* 0x00000045ff072219 */ /* 0x000fe20000011618 */
[C---:B------:R-:W-:Y:S01]  /*5040*/  IMAD R2, R72.reuse, R3, RZ ;  /* 0x0000000348027224 */ /* 0x040fe200078e02ff */
[----:B------:R-:W-:Y:S02]  /*5050*/  SEL R5, R75, R22, !P0 ;  /* 0x000000164b057207 */ /* 0x000fe40004000000 */
[----:B------:R-:W-:Y:S01]  /*5060*/  SEL R3, R77, R26, !P3 ;  /* 0x0000001a4d037207 */ /* 0x000fe20005800000 */
[----:B------:R-:W-:Y:S01]  /*5070*/  IMAD R4, R72, R7, RZ ;  /* 0x0000000748047224 */ /* 0x000fe200078e02ff */
[C---:B------:R-:W-:Y:S01]  /*5080*/  ISETP.GE.AND P0, PT, R5.reuse, R2, PT ;  /* 0x000000020500720c */ /* 0x040fe20003f06270 */
[----:B------:R-:W-:Y:S03]  /*5090*/  IMAD.HI.U32 R6, R5, R68, RZ ;  /* 0x0000004405067227 */ /* 0x000fe600078e00ff */
[----:B------:R-:W-:Y:S01]  /*50a0*/  ISETP.GE.OR P0, PT, R3, R4, P0 ;  /* 0x000000040300720c */ /* 0x000fe20000706670 */
[----:B------:R-:W-:Y:S01]  /*50b0*/  IMAD.MOV R4, RZ, RZ, -R3 ;  /* 0x000000ffff047224 */ /* 0x000fe200078e0a03 */
[-C--:B------:R-:W-:Y:S03]  /*50c0*/  SHF.R.U32.HI R6, RZ, R69.reuse, R6 ;  /* 0x00000045ff067219 */ /* 0x080fe60000011606 */
[----:B------:R-:W-:Y:S01]  /*50d0*/  IMAD R77, R74, R4, R77 ;  /* 0x000000044a4d7224 */ /* 0x000fe200078e024d */
[----:B------:R-:W-:Y:S05]  /*50e0*/  SEL R15, R5, R6, !P2 ;  /* 0x00000006050f7207 */ /* 0x000fea0005000000 */
[----:B------:R-:W-:Y:S02]  /*50f0*/  IMAD.MOV R6, RZ, RZ, -R15 ;  /* 0x000000ffff067224 */ /* 0x000fe400078e0a0f */
[C---:B------:R-:W-:Y:S04]  /*5100*/  @!P0 IMAD.HI.U32 R2, R3.reuse, R68, RZ ;  /* 0x0000004403028227 */ /* 0x040fe800078e00ff */
[----:B------:R-:W-:Y:S01]  /*5110*/  IMAD R6, R72, R6, R5 ;  /* 0x0000000648067224 */ /* 0x000fe200078e0205 */
[----:B------:R-:W-:Y:S04]  /*5120*/  @!P0 SHF.R.U32.HI R2, RZ, R69, R2 ;  /* 0x00000045ff028219 */ /* 0x000fe80000011602 */
[----:B------:R-:W-:Y:S02]  /*5130*/  @!P0 SEL R0, R3, R2, !P2 ;  /* 0x0000000203008207 */ /* 0x000fe40005000000 */
[----:B------:R-:W-:Y:S02]  /*5140*/  IADD3 R2, PT, PT, -R5, RZ, RZ ;  /* 0x000000ff05027210 */ /* 0x000fe40007ffe1ff */
[----:B------:R-:W-:Y:S01]  /*5150*/  @!P0 IADD3 R8, PT, PT, R15, -R0, RZ ;  /* 0x800000000f088210 */ /* 0x000fe20007ffe0ff */
[----:B------:R-:W-:Y:S02]  /*5160*/  @!P0 IMAD R0, R7, R6, R0 ;  /* 0x0000000607008224 */ /* 0x000fe400078e0200 */
[----:B------:R-:W-:Y:S02]  /*5170*/  IMAD R75, R70, R2, R75 ;  /* 0x00000002464b7224 */ /* 0x000fe400078e024b */
[----:B------:R-:W-:Y:S02]  /*5180*/  @!P0 IMAD R5, R8, R72, R3 ;  /* 0x0000004808058224 */ /* 0x000fe400078e0203 */
[----:B------:R-:W-:Y:S04]  /*5190*/  @!P0 IMAD.MOV.U32 R3, RZ, RZ, R0 ;  /* 0x000000ffff038224 */ /* 0x000fe800078e0000 */
[----:B------:R-:W-:Y:S02]  /*51a0*/  IMAD R77, R3, R74, R77 ;  /* 0x0000004a034d7224 */ /* 0x000fe400078e024d */
[----:B------:R-:W-:Y:S07]  /*51b0*/  IMAD R75, R5, R70, R75 ;  /* 0x00000046054b7224 */ /* 0x000fee00078e024b */
.L_x_89:
[----:B-1----:R-:W-:Y:S01]  /*51c0*/  @!P1 ISETP.NE.AND P0, PT, R10, 0x1, PT ;  /* 0x000000010a00980c */ /* 0x002fe20003f05270 */
[----:B------:R-:W-:Y:S01]  /*51d0*/  @!P1 IMAD.HI.U32 R0, R77, R12, RZ ;  /* 0x0000000c4d009227 */ /* 0x000fe200078e00ff */
[----:B------:R-:W-:Y:S01]  /*51e0*/  @!P1 ISETP.NE.AND P2, PT, R9, 0x1, PT ;  /* 0x000000010900980c */ /* 0x000fe20003f45270 */
[----:B------:R-:W-:Y:S01]  /*51f0*/  ULOP3.LUT UP0, URZ, UR48, 0x1b0, URZ, 0xc0, !UPT ;  /* 0x000001b030ff7892 */ /* 0x000fe2000f80c0ff */
[----:B------:R-:W-:Y:S01]  /*5200*/  R2UR UR42, R21 ;  /* 0x00000000152a72ca */ /* 0x000fe200000e0000 */
[----:B------:R-:W-:Y:S01]  /*5210*/  @!P1 IMAD.HI.U32 R3, R75, R11, RZ ;  /* 0x0000000b4b039227 */ /* 0x000fe200078e00ff */
[----:B------:R-:W-:Y:S02]  /*5220*/  @!P1 SHF.R.U32.HI R0, RZ, R13, R0 ;  /* 0x0000000dff009219 */ /* 0x000fe40000011600 */
[----:B------:R-:W-:Y:S01]  /*5230*/  R2UR UR41, R20 ;  /* 0x00000000142972ca */ /* 0x000fe200000e0000 */
[----:B------:R-:W-:Y:S01]  /*5240*/  VIADD R195, R195, 0x1 ;  /* 0x00000001c3c37836 */ /* 0x000fe20000000000 */
[----:B------:R-:W-:Y:S02]  /*5250*/  @!P1 SHF.R.U32.HI R2, RZ, R14, R3 ;  /* 0x0000000eff029219 */ /* 0x000fe40000011603 */
[----:B------:R-:W-:Y:S02]  /*5260*/  @!P1 SEL R3, R77, R0, !P2 ;  /* 0x000000004d039207 */ /* 0x000fe40005000000 */
[----:B------:R-:W-:Y:S02]  /*5270*/  @!P1 SEL R2, R75, R2, !P0 ;  /* 0x000000024b029207 */ /* 0x000fe40004000000 */
[----:B------:R-:W-:Y:S01]  /*5280*/  @P4 SHF.R.U32.HI R179, RZ, 0x10, R17 ;  /* 0x00000010ffb34819 */ /* 0x000fe20000011611 */
[----:B------:R-:W-:Y:S02]  /*5290*/  USHF.L.U32 UR42, UR42, 0x7, URZ ;  /* 0x000000072a2a7899 */ /* 0x000fe400080006ff */
[----:B------:R-:W-:Y:S02]  /*52a0*/  @!P1 IMAD.IADD R0, R2, 0x1, -R3 ;  /* 0x0000000102009824 */ /* 0x000fe400078e0a03 */
[----:B------:R-:W-:Y:S01]  /*52b0*/  @!P1 IMAD.IADD R2, R3, 0x1, -R2 ;  /* 0x0000000103029824 */ /* 0x000fe200078e0a02 */
[----:B------:R-:W-:Y:S01]  /*52c0*/  USHF.L.U32 UR41, UR41, 0x7, URZ ;  /* 0x0000000729297899 */ /* 0x000fe200080006ff */
[----:B------:R-:W-:Y:S02]  /*52d0*/  @!P1 IMAD R77, R0, R9, R77 ;  /* 0x00000009004d9224 */ /* 0x000fe400078e024d */
[----:B------:R-:W-:Y:S01]  /*52e0*/  @!P1 IMAD R75, R2, R10, R75 ;  /* 0x0000000a024b9224 */ /* 0x000fe200078e024b */
[----:B------:R-:W-:Y:S08]  /*52f0*/  BRA.U !UP0, `(.L_x_90) ;  /* 0x0000000108407547 */ /* 0x000ff0000b800000 */
[----:B------:R-:W1:Y:S01]  /*5300*/  LDCU.64 UR8, c[0x4][0x80] ;  /* 0x01001000ff0877ac */ /* 0x000e620008000a00 */
[----:B------:R-:W-:Y:S01]  /*5310*/  MOV R3, 0x0 ;  /* 0x0000000000037802 */ /* 0x000fe20000000f00 */
[----:B------:R-:W-:Y:S02]  /*5320*/  HFMA2 R12, -RZ, RZ, 0, 5.9604644775390625e-08 ;  /* 0x00000001ff0c7431 */ /* 0x000fe400000001ff */
[----:B------:R-:W-:Y:S02]  /*5330*/  IMAD.MOV.U32 R8, RZ, RZ, 0x70 ;  /* 0x00000070ff087424 */ /* 0x000fe400078e00ff */
[----:B------:R-:W-:Y:S01]  /*5340*/  IMAD.MOV.U32 R13, RZ, RZ, RZ ;  /* 0x000000ffff0d7224 */ /* 0x000fe200078e00ff */
[----:B------:R-:W2:Y:S01]  /*5350*/  LDCU.64 UR6, c[0x4][0x88] ;  /* 0x01001100ff0677ac */ /* 0x000ea20008000a00 */
[----:B------:R-:W3:Y:S01]  /*5360*/  LDC.64 R2, c[0x4][R3] ;  /* 0x0100000003027b82 */ /* 0x000ee20000000a00 */
[----:B------:R-:W4:Y:S01]  /*5370*/  LDCU.64 UR4, c[0x4][0x8] ;  /* 0x01000100ff0477ac */ /* 0x000f220008000a00 */
[----:B-1----:R-:W-:Y:S01]  /*5380*/  MOV R5, UR9 ;  /* 0x0000000900057c02 */ /* 0x002fe20008000f00 */
[----:B------:R-:W-:Y:S01]  /*5390*/  IMAD.U32 R4, RZ, RZ, UR8 ;  /* 0x00000008ff047e24 */ /* 0x000fe2000f8e00ff */
[----:B--2---:R-:W-:Y:S01]  /*53a0*/  MOV R7, UR7 ;  /* 0x0000000700077c02 */ /* 0x004fe20008000f00 */
[----:B------:R-:W-:Y:S01]  /*53b0*/  IMAD.U32 R6, RZ, RZ, UR6 ;  /* 0x00000006ff067e24 */ /* 0x000fe2000f8e00ff */
[----:B----4-:R-:W-:Y:S01]  /*53c0*/  MOV R11, UR5 ;  /* 0x00000005000b7c02 */ /* 0x010fe20008000f00 */
[----:B------:R-:W-:Y:S02]  /*53d0*/  IMAD.U32 R10, RZ, RZ, UR4 ;  /* 0x00000004ff0a7e24 */ /* 0x000fe4000f8e00ff */
[----:B------:R-:W-:Y:S07]  /*53e0*/  LEPC R20, `(.L_x_90) ;  /* 0x000000001014794e */ /* 0x000fee0000000000 */
[----:B---3-5:R-:W-:Y:S05]  /*53f0*/  CALL.ABS.NOINC R2 ;  /* 0x0000000002007343 */ /* 0x028fea0003c00000 */
.L_x_90:
[----:B------:R-:W-:Y:S01]  /*5400*/  LOP3.LUT P0, RZ, R192, 0x1b0, RZ, 0xc0, !PT ;  /* 0x000001b0c0ff7812 */ /* 0x000fe2000780c0ff */
[----:B------:R-:W-:Y:S11]  /*5410*/  BSSY.RECONVERGENT B6, `(.L_x_91) ;  /* 0x0000013000067945 */ /* 0x000ff60003800200 */
[----:B------:R-:W-:Y:S01]  /*5420*/  @!UPT UIADD3 URZ, UPT, UPT, URZ, URZ, URZ ;  /* 0x000000fffffff290 */ /* 0x000fe2000fffe0ff */
[----:B------:R-:W-:Y:S05]  /*5430*/  @!P0 BRA `(.L_x_92) ;  /* 0x0000000000408947 */ /* 0x000fea0003800000 */
        /* <DEDUP_REMOVED lines=16> */
.L_x_92:
[----:B------:R-:W-:Y:S05]  /*5540*/  BSYNC.RECONVERGENT B6 ;  /* 0x0000000000067941 */ /* 0x000fea0003800200 */
.L_x_91:
[----:B------:R-:W-:Y:S01]  /*5550*/  ISETP.NE.U32.AND P4, PT, R166, RZ, PT ;  /* 0x000000ffa600720c */ /* 0x000fe20003f85070 */
[----:B------:R-:W-:Y:S01]  /*5560*/  UISETP.NE.AND UP2, UPT, UR50, URZ, UPT ;  /* 0x000000ff3200728c */ /* 0x000fe2000bf45270 */
[----:B------:R-:W-:Y:S01]  /*5570*/  ISETP.NE.U32.AND P2, PT, RZ, UR38, PT ;  /* 0x00000026ff007c0c */ /* 0x000fe2000bf45070 */
[----:B------:R-:W-:Y:S01]  /*5580*/  UISETP.NE.U32.AND UP1, UPT, UR44, URZ, UPT ;  /* 0x000000ff2c00728c */ /* 0x000fe2000bf25070 */
[----:B------:R-:W-:Y:S01]  /*5590*/  ISETP.NE.AND.EX P4, PT, R167, RZ, PT, P4 ;  /* 0x000000ffa700720c */ /* 0x000fe20003f85340 */
[----:B------:R-:W-:Y:S01]  /*55a0*/  UPLOP3.LUT UP0, UPT, UPT, UPT, UPT, 0x40, 0x4 ;  /* 0x000000000004789c */ /* 0x000fe20003f0e870 */
[----:B------:R-:W-:Y:S01]  /*55b0*/  ISETP.NE.AND.EX P2, PT, RZ, UR39, PT, P2 ;  /* 0x00000027ff007c0c */ /* 0x000fe2000bf45320 */
[----:B------:R-:W-:Y:S01]  /*55c0*/  UISETP.NE.AND.EX UP1, UPT, UR45, URZ, UPT, UP1 ;  /* 0x000000ff2d00728c */ /* 0x000fe2000bf25310 */
[----:B------:R-:W-:Y:S04]  /*55d0*/  PLOP3.LUT P1, PT, PT, PT, UP2, 0x80, 0x8 ;  /* 0x000000000008781c */ /* 0x000fe80003f2f028 */
[----:B------:R-:W-:Y:S06]  /*55e0*/  @UP2 UPLOP3.LUT UP0, UPT, UPT, UPT, UP1, 0x80, 0x8 ;  /* 0x000000000008289c */ /* 0x000fec0003f0f010 */
[----:B------:R-:W-:Y:S01]  /*55f0*/  PLOP3.LUT P0, PT, PT, PT, UP0, 0x80, 0x8 ;  /* 0x000000000008781c */ /* 0x000fe20003f0f008 */
[----:B------:R-:W-:Y:S01]  /*5600*/  @!UPT UIADD3 URZ, UPT, UPT, URZ, URZ, URZ ;  /* 0x000000fffffff290 */ /* 0x000fe2000fffe0ff */
[----:B------:R-:W-:Y:S11]  /*5610*/  BRA.U !UP1, `(.L_x_93) ;  /* 0x0000000109387547 */ /* 0x000ff6000b800000 */
[----:B------:R-:W-:Y:S01]  /*5620*/  UISETP.NE.U32.AND UP0, UPT, UR38, URZ, UPT ;  /* 0x000000ff2600728c */ /* 0x000fe2000bf05070 */
[----:B------:R-:W-:Y:S02]  /*5630*/  HFMA2 R0, -RZ, RZ, 0, 5.9604644775390625e-08 ;  /* 0x00000001ff007431 */ /* 0x000fe400000001ff */
[----:B------:R-:W-:Y:S01]  /*5640*/  IMAD.MOV.U32 R171, RZ, RZ, 0x1 ;  /* 0x00000001ffab7424 */ /* 0x000fe200078e00ff */
[----:B------:R-:W-:Y:S06]  /*5650*/  UISETP.NE.AND.EX UP0, UPT, UR39, URZ, UPT, UP0 ;  /* 0x000000ff2700728c */ /* 0x000fec000bf05300 */
[----:B------:R-:W-:Y:S05]  /*5660*/  PLOP3.LUT P3, PT, PT, PT, UP0, 0x80, 0x8 ;  /* 0x000000000008781c */ /* 0x000fea0003f6f008 */
[----:B------:R-:W1:Y:S01]  /*5670*/  @UP0 LDCU.64 UR6, c[0x0][0x888] ;  /* 0x00011100ff0607ac */ /* 0x000e620008000a00 */
[----:B------:R-:W-:Y:S07]  /*5680*/  @UP0 UIMAD UR4, UR36, UR44, URZ ;  /* 0x0000002c240402a4 */ /* 0x000fee000f8e02ff */
[----:B------:R-:W-:Y:S01]  /*5690*/  @!P3 PRMT R171, R0, 0x7610, R171 ;  /* 0x0000761000abb816 */ /* 0x000fe200000000ab */
[----:B-1----:R-:W-:Y:S03]  /*56a0*/  @UP0 UIMAD.WIDE UR6, UR4, 0x4, UR6 ;  /* 0x00000004040608a5 */ /* 0x002fe6000f8e0206 */
[----:B------:R-:W1:Y:S03]  /*56b0*/  @!UP0 LDCU UR4, c[0x0][0x880] ;  /* 0x00011000ff0487ac */ /* 0x000e660008000800 */
[----:B------:R-:W-:Y:S01]  /*56c0*/  IMAD.U32 R2, RZ, RZ, UR6 ;  /* 0x00000006ff027e24 */ /* 0x000fe2000f8e00ff */
[----:B------:R-:W-:Y:S05]  /*56d0*/  MOV R3, UR7 ;  /* 0x0000000700037c02 */ /* 0x000fea0008000f00 */
[----:B-----5:R2:W5:Y:S02]  /*56e0*/  @P3 LDG.E R81, desc[UR46][R2.64] ;  /* 0x0000002e02513981 */ /* 0x020564000c1e1900 */
[----:B-12---:R-:W-:Y:S02]  /*56f0*/  @!P3 IMAD.U32 R81, RZ, RZ, UR4 ;  /* 0x00000004ff51be24 */ /* 0x006fe4000f8e00ff */
.L_x_93:
[----:B------:R-:W-:Y:S05]  /*5700*/  @!P4 BRA `(.L_x_94) ;  /* 0x000000000020c947 */ /* 0x000fea0003800000 */
[----:B------:R-:W-:Y:S04]  /*5710*/  ISETP.NE.U32.AND P3, PT, R164, RZ, PT ;  /* 0x000000ffa400720c */ /* 0x000fe80003f65070 */
[----:B------:R-:W-:Y:S11]  /*5720*/  ISETP.NE.AND.EX P3, PT, R165, RZ, PT, P3 ;  /* 0x000000ffa500720c */ /* 0x000ff60003f65330 */
[----:B------:R-:W-:Y:S02]  /*5730*/  @!UPT UIADD3 URZ, UPT, UPT, URZ, URZ, URZ ;  /* 0x000000fffffff290 */ /* 0x000fe4000fffe0ff */
[----:B------:R-:W1:Y:S01]  /*5740*/  @P3 LDC.64 R2, c[0x0][0x8a8] ;  /* 0x00022a00ff023b82 */ /* 0x000e620000000a00 */
[----:B------:R-:W-:Y:S04]  /*5750*/  @P3 IMAD R0, R166, UR36, RZ ;  /* 0x00000024a6003c24 */ /* 0x000fe8000f8e02ff */
[----:B-1----:R-:W-:Y:S05]  /*5760*/  @P3 IMAD.WIDE R2, R0, 0x4, R2 ;  /* 0x0000000400023825 */ /* 0x002fea00078e0202 */
[----:B-----5:R1:W5:Y:S02]  /*5770*/  @P3 LDG.E R78, desc[UR46][R2.64] ;  /* 0x0000002e024e3981 */ /* 0x020364000c1e1900 */
[----:B-1----:R-:W2:Y:S02]  /*5780*/  @!P3 LDC R78, c[0x0][0x8a0] ;  /* 0x00022800ff4ebb82 */ /* 0x002ea40000000800 */
.L_x_94:
[----:B-----5:R-:W-:Y:S01]  /*5790*/  FSETP.NEU.AND P4, PT, R81, RZ, PT ;  /* 0x000000ff5100720b */ /* 0x020fe20003f8d000 */
[----:B------:R-:W-:Y:S01]  /*57a0*/  BSSY B1, `(.L_x_95) ;  /* 0x0000047000017945 */ /* 0x000fe20003800000 */
[----:B------:R-:W-:Y:S01]  /*57b0*/  SEL R5, RZ, 0xffffffff, P2 ;  /* 0xffffffffff057807 */ /* 0x000fe20001000000 */
[----:B------:R-:W-:Y:S01]  /*57c0*/  IMAD.MOV.U32 R208, RZ, RZ, 0x1 ;  /* 0x00000001ffd07424 */ /* 0x000fe200078e00ff */
[----:B------:R-:W-:Y:S01]  /*57d0*/  LOP3.LUT P3, RZ, R171, 0xff, RZ, 0xc0, !PT ;  /* 0x000000ffabff7812 */ /* 0x000fe2000786c0ff */
[C---:B------:R-:W-:Y:S01]  /*57e0*/  IMAD R80, R76.reuse, 0x80, R79 ;  /* 0x000000804c507824 */ /* 0x040fe200078e024f */
[----:B------:R-:W-:Y:S02]  /*57f0*/  @P1 SEL R0, RZ, 0xffffffff, P4 ;  /* 0xffffffffff001807 */ /* 0x000fe40002000000 */
[----:B------:R-:W-:Y:S02]  /*5800*/  CS2R R162, SRZ ;  /* 0x0000000000a27805 */ /* 0x000fe4000001ff00 */
[----:B------:R-:W-:Y:S02]  /*5810*/  LEA R3, R181, UR49, 0x3 ;  /* 0x00000031b5037c11 */ /* 0x000fe4000f8e18ff */
[----:B------:R-:W-:Y:S02]  /*5820*/  CS2R R160, SRZ ;  /* 0x0000000000a07805 */ /* 0x000fe4000001ff00 */
[----:B------:R-:W-:Y:S02]  /*5830*/  @P0 SEL R0, R5, R0, !P3 ;  /* 0x0000000005000207 */ /* 0x000fe40005800000 */
[----:B------:R-:W-:Y:S02]  /*5840*/  CS2R R158, SRZ ;  /* 0x00000000009e7805 */ /* 0x000fe4000001ff00 */
[----:B------:R-:W-:Y:S02]  /*5850*/  LEA R207, R76, UR49, 0x3 ;  /* 0x000000314ccf7c11 */ /* 0x000fe4000f8e18ff */
[----:B------:R-:W-:Y:S02]  /*5860*/  CS2R R156, SRZ ;  /* 0x00000000009c7805 */ /* 0x000fe4000001ff00 */
[----:B------:R-:W-:Y:S02]  /*5870*/  @P1 LOP3.LUT R0, R0, 0x1, RZ, 0xc0, !PT ;  /* 0x0000000100001812 */ /* 0x000fe400078ec0ff */
[----:B------:R-:W-:Y:S02]  /*5880*/  CS2R R154, SRZ ;  /* 0x00000000009a7805 */ /* 0x000fe4000001ff00 */
[----:B------:R-:W-:Y:S02]  /*5890*/  SHF.L.U32 R2, R183, 0x1f, RZ ;  /* 0x0000001fb7027819 */ /* 0x000fe400000006ff */
[----:B------:R-:W-:Y:S02]  /*58a0*/  CS2R R152, SRZ ;  /* 0x0000000000987805 */ /* 0x000fe4000001ff00 */
[----:B------:R-:W-:Y:S02]  /*58b0*/  ISETP.NE.U32.OR P6, PT, R0, 0x1, !P1 ;  /* 0x000000010000780c */ /* 0x000fe40004fc5470 */
[----:B------:R-:W-:Y:S02]  /*58c0*/  CS2R R150, SRZ ;  /* 0x0000000000967805 */ /* 0x000fe4000001ff00 */
[----:B------:R-:W-:Y:S02]  /*58d0*/  PLOP3.LUT P2, PT, PT, PT, UP1, 0x80, 0x8 ;  /* 0x000000000008781c */ /* 0x000fe40003f4f018 */
[----:B------:R-:W-:Y:S02]  /*58e0*/  CS2R R148, SRZ ;  /* 0x0000000000947805 */ /* 0x000fe4000001ff00 */
[----:B------:R-:W-:Y:S02]  /*58f0*/  SEL R0, RZ, 0xffffffff, P4 ;  /* 0xffffffffff007807 */ /* 0x000fe40002000000 */
[----:B------:R-:W-:Y:S03]  /*5900*/  P2R R184, PR, RZ, 0x40 ;  /* 0x00000040ffb87803 */ /* 0x000fe60000000000 */
[----:B------:R-:W-:Y:S04]  /*5910*/  @P6 SHF.L.U32 R4, R180, 0x1f, RZ ;  /* 0x0000001fb4046819 */ /* 0x000fe800000006ff */
[----:B------:R-:W-:Y:S01]  /*5920*/  @P2 SEL R0, R5, R0, !P3 ;  /* 0x0000000005002207 */ /* 0x000fe20005800000 */
[----:B------:R-:W1:Y:S03]  /*5930*/  @P6 SYNCS.PHASECHK.TRANS64.TRYWAIT P1, [R3+URZ+0xc0], R4 ;  /* 0x0000c004030065a7 */ /* 0x000e6600080211ff */
[----:B------:R-:W-:Y:S04]  /*5940*/  LOP3.LUT R0, R0, 0x1, RZ, 0xc0, !PT ;  /* 0x0000000100007812 */ /* 0x000fe800078ec0ff */
[----:B------:R-:W-:Y:S04]  /*5950*/  ISETP.NE.U32.AND P5, PT, R0, 0x1, PT ;  /* 0x000000010000780c */ /* 0x000fe80003fa5070 */
[----:B------:R-:W-:Y:S01]  /*5960*/  P2R R209, PR, RZ, 0x20 ;  /* 0x00000020ffd17803 */ /* 0x000fe20000000000 */
[----:B------:R3:W4:Y:S01]  /*5970*/  SYNCS.PHASECHK.TRANS64.TRYWAIT P0, [R207+URZ+0x110], R2 ;  /* 0x00011002cf0075a7 */ /* 0x00072200080011ff */
[----:B-1----:R-:W-:Y:S01]  /*5980*/  @P6 SEL R208, RZ, 0x1, !P1 ;  /* 0x00000001ffd06807 */ /* 0x002fe20004800000 */
[----:B---3--:R-:W-:Y:S06]  /*5990*/  @!P6 BRA `(.L_x_96) ;  /* 0x00000000009ce947 */ /* 0x008fec0003800000 */
[----:B------:R-:W-:Y:S01]  /*59a0*/  @P5 IMAD R6, R181, 0x2000, R190 ;  /* 0x00002000b5065824 */ /* 0x000fe200078e02be */
[----:B------:R-:W-:Y:S01]  /*59b0*/  ISETP.NE.AND P1, PT, R208, RZ, PT ;  /* 0x000000ffd000720c */ /* 0x000fe20003f25270 */
[----:B------:R-:W-:Y:S01]  /*59c0*/  BSSY B0, `(.L_x_97) ;  /* 0x0000010000007945 */ /* 0x000fe20003800000 */
[----:B------:R-:W-:Y:S01]  /*59d0*/  CS2R R150, SRZ ;  /* 0x0000000000967805 */ /* 0x000fe2000001ff00 */
[--C-:B------:R-:W-:Y:S01]  /*59e0*/  @P5 IMAD R7, R191, -0x10, R6.reuse ;  /* 0xfffffff0bf075824 */ /* 0x100fe200078e0206 */
[----:B------:R-:W-:Y:S01]  /*59f0*/  CS2R R148, SRZ ;  /* 0x0000000000947805 */ /* 0x000fe2000001ff00 */
[----:B------:R-:W-:Y:S01]  /*5a00*/  @P5 IMAD R5, R189, -0x10, R6 ;  /* 0xfffffff0bd055824 */ /* 0x000fe200078e0206 */
[----:B------:R-:W-:Y:S01]  /*5a10*/  CS2R R158, SRZ ;  /* 0x00000000009e7805 */ /* 0x000fe2000001ff00 */
[----:B------:R-:W-:Y:S01]  /*5a20*/  @P5 IMAD R4, R188, 0x10, R7 ;  /* 0x00000010bc045824 */ /* 0x000fe200078e0207 */
[----:B------:R-:W-:Y:S02]  /*5a30*/  CS2R R156, SRZ ;  /* 0x00000000009c7805 */ /* 0x000fe4000001ff00 */
[----:B------:R-:W-:Y:S02]  /*5a40*/  CS2R R154, SRZ ;  /* 0x00000000009a7805 */ /* 0x000fe4000001ff00 */
[----:B------:R-:W-:Y:S02]  /*5a50*/  CS2R R152, SRZ ;  /* 0x0000000000987805 */ /* 0x000fe4000001ff00 */
[----:B------:R-:W-:Y:S02]  /*5a60*/  CS2R R162, SRZ ;  /* 0x0000000000a27805 */ /* 0x000fe4000001ff00 */
[----:B------:R-:W-:Y:S01]  /*5a70*/  CS2R R160, SRZ ;  /* 0x0000000000a07805 */ /* 0x000fe2000001ff00 */
[----:B------:R-:W-:Y:S06]  /*5a80*/  @P1 BRA `(.L_x_98) ;  /* 0x00000000000c1947 */ /* 0x000fec0003800000 */
[----:B------:R-:W-:Y:S04]  /*5a90*/  SHF.L.U32 R0, R180, 0x1f, RZ ;  /* 0x0000001fb4007819 */ /* 0x000fe800000006ff */
[----:B------:R-:W1:Y:S02]  /*5aa0*/  SYNCS.PHASECHK.TRANS64.TRYWAIT P1, [R3+URZ+0xc0], R0 ;  /* 0x0000c000030075a7 */ /* 0x000e6400080211ff */
[----:B-1----:R-:W-:Y:S05]  /*5ab0*/  @!P1 BRA `(.L_x_99) ;  /* 0x0000003400e09947 */ /* 0x002fea0003800000 */
.L_x_98:
[----:B------:R-:W-:Y:S05]  /*5ac0*/  BSYNC B0 ;  /* 0x0000000000007941 */ /* 0x000fea0003800000 */
.L_x_97:
[----:B------:R-:W-:Y:S01]  /*5ad0*/  ISETP.NE.AND P1, PT, R209, RZ, PT ;  /* 0x000000ffd100720c */ /* 0x000fe20003f25270 */
[----:B-1----:R-:W-:Y:S02]  /*5ae0*/  VIADD R3, R3, 0xd0 ;  /* 0x000000d003037836 */ /* 0x002fe40000000000 */
[----:B------:R-:W-:Y:S02]  /*5af0*/  IMAD.U32 R0, RZ, RZ, UR37 ;  /* 0x00000025ff007e24 */ /* 0x000fe4000f8e00ff */
[----:B------:R-:W-:Y:S03]  /*5b00*/  VIADD R181, R181, 0x1 ;  /* 0x00000001b5b57836 */ /* 0x000fe60000000000 */
[----:B------:R-:W-:Y:S05]  /*5b10*/  PRMT R0, R0, 0x654, R3 ;  /* 0x0000065400007816 */ /* 0x000fea0000000003 */
[----:B------:R1:W3:Y:S04]  /*5b20*/  @P1 LDS.128 R148, [R6] ;  /* 0x0000000006941984 */ /* 0x0002e80000000c00 */
[----:B------:R1:W1:Y:S04]  /*5b30*/  @P1 LDS.128 R156, [R5+0x20] ;  /* 0x00002000059c1984 */ /* 0x0002680000000c00 */
[----:B------:R1:W1:Y:S04]  /*5b40*/  @P1 LDS.128 R152, [R7+0x10] ;  /* 0x0000100007981984 */ /* 0x0002680000000c00 */
[----:B------:R1:W1:Y:S01]  /*5b50*/  @P1 LDS.128 R160, [R4+0x10] ;  /* 0x0000100004a01984 */ /* 0x0002620000000c00 */
[C---:B------:R-:W-:Y:S01]  /*5b60*/  ISETP.NE.AND P1, PT, R181.reuse, 0x2, PT ;  /* 0x00000002b500780c */ /* 0x040fe20003f25270 */
[----:B------:R-:W-:Y:S01]  /*5b70*/  @!PT LDS RZ, [RZ] ;  /* 0x00000000fffff984 */ /* 0x000fe20000000800 */
[----:B------:R-:W-:Y:S01]  /*5b80*/  @!PT LDS RZ, [RZ] ;  /* 0x00000000fffff984 */ /* 0x000fe20000000800 */
[----:B------:R-:W-:Y:S01]  /*5b90*/  @!PT LDS RZ, [RZ] ;  /* 0x00000000fffff984 */ /* 0x000fe20000000800 */
[----:B------:R-:W-:Y:S01]  /*5ba0*/  @!PT LDS RZ, [RZ] ;  /* 0x00000000fffff984 */ /* 0x000fe20000000800 */
[----:B------:R5:W-:Y:S06]  /*5bb0*/  MEMBAR.ALL.CTA ;  /* 0x0000000000007992 */ /* 0x000bec0000008000 */
[----:B-----5:R-:W5:Y:S01]  /*5bc0*/  FENCE.VIEW.ASYNC.S ;  /* 0x00000000000073c6 */ /* 0x020f620000000000 */
[----:B------:R-:W-:Y:S02]  /*5bd0*/  SEL R3, RZ, 0x1, P1 ;  /* 0x00000001ff037807 */ /* 0x000fe40000800000 */
[----:B------:R-:W-:Y:S02]  /*5be0*/  SEL R181, R181, RZ, P1 ;  /* 0x000000ffb5b57207 */ /* 0x000fe40000800000 */
[----:B------:R-:W-:Y:S01]  /*5bf0*/  LOP3.LUT R180, R180, R3, RZ, 0x3c, !PT ;  /* 0x00000003b4b47212 */ /* 0x000fe200078e3cff */
[----:B-----5:R1:W-:Y:S06]  /*5c00*/  SYNCS.ARRIVE.TRANS64.RED.A1T0 RZ, [R0+URZ], RZ ;  /* 0x000000ff00ff79a7 */ /* 0x0203ec00081004ff */
.L_x_96:
[----:B------:R-:W-:Y:S05]  /*5c10*/  BSYNC B1 ;  /* 0x0000000000017941 */ /* 0x000fea0003800000 */
.L_x_95:
[----:B-1----:R-:W-:Y:S04]  /*5c20*/  SHF.R.U32.HI R0, RZ, 0x15, R80 ;  /* 0x00000015ff007819 */ /* 0x002fe80000011650 */
[----:B------:R-:W-:Y:S01]  /*5c30*/  LOP3.LUT P1, RZ, R0, 0x3, R173, 0x48, !PT ;  /* 0x0000000300ff7812 */ /* 0x000fe200078248ad */
[----:B------:R-:W-:Y:S01]  /*5c40*/  @!UPT UIADD3 URZ, UPT, UPT, URZ, URZ, URZ ;  /* 0x000000fffffff290 */ /* 0x000fe2000fffe0ff */
[----:B----4-:R-:W-:Y:S11]  /*5c50*/  @P0 BRA `(.L_x_100) ;  /* 0x0000000000080947 */ /* 0x010ff60003800000 */
[----:B------:R-:W1:Y:S02]  /*5c60*/  SYNCS.PHASECHK.TRANS64.TRYWAIT P0, [R207+URZ+0x110], R2 ;  /* 0x00011002cf0075a7 */ /* 0x000e6400080011ff */
[----:B-1----:R-:W-:Y:S05]  /*5c70*/  @!P0 BRA `(.L_x_101) ;  /* 0x0000003400848947 */ /* 0x002fea0003800000 */
.L_x_100:
[----:B------:R-:W-:Y:S04]  /*5c80*/  BSSY.RECONVERGENT B6, `(.L_x_102) ;  /* 0x0000012000067945 */ /* 0x000fe80003800200 */
[----:B------:R-:W-:Y:S05]  /*5c90*/  @!P1 BRA `(.L_x_103) ;  /* 0x0000000000409947 */ /* 0x000fea0003800000 */
[----:B------:R-:W4:Y:S01]  /*5ca0*/  LDCU.64 UR8, c[0x4][0x70] ;  /* 0x01000e00ff0877ac */ /* 0x000f220008000a00 */
[----:B------:R-:W-:Y:S01]  /*5cb0*/  MOV R3, 0x0 ;  /* 0x0000000000037802 */ /* 0x000fe20000000f00 */
[----:B------:R-:W-:Y:S02]  /*5cc0*/  HFMA2 R12, -RZ, RZ, 0, 5.9604644775390625e-08 ;  /* 0x00000001ff0c7431 */ /* 0x000fe400000001ff */
[----:B------:R-:W-:Y:S02]  /*5cd0*/  IMAD.MOV.U32 R8, RZ, RZ, 0x192 ;  /* 0x00000192ff087424 */ /* 0x000fe400078e00ff */
[----:B------:R-:W-:Y:S01]  /*5ce0*/  IMAD.MOV.U32 R13, RZ, RZ, RZ ;  /* 0x000000ffff0d7224 */ /* 0x000fe200078e00ff */
[----:B------:R-:W5:Y:S01]  /*5cf0*/  LDCU.64 UR6, c[0x4][0x78] ;  /* 0x01000f00ff0677ac */ /* 0x000f620008000a00 */
[----:B-1----:R-:W1:Y:S01]  /*5d00*/  LDC.64 R2, c[0x4][R3] ;  /* 0x0100000003027b82 */ /* 0x002e620000000a00 */
[----:B------:R-:W2:Y:S01]  /*5d10*/  LDCU.64 UR4, c[0x4][0x10] ;  /* 0x01000200ff0477ac */ /* 0x000ea20008000a00 */
[----:B----4-:R-:W-:Y:S01]  /*5d20*/  MOV R5, UR9 ;  /* 0x0000000900057c02 */ /* 0x010fe20008000f00 */
[----:B------:R-:W-:Y:S01]  /*5d30*/  IMAD.U32 R4, RZ, RZ, UR8 ;  /* 0x00000008ff047e24 */ /* 0x000fe2000f8e00ff */
[----:B-----5:R-:W-:Y:S01]  /*5d40*/  MOV R7, UR7 ;  /* 0x0000000700077c02 */ /* 0x020fe20008000f00 */
[----:B------:R-:W-:Y:S01]  /*5d50*/  IMAD.U32 R6, RZ, RZ, UR6 ;  /* 0x00000006ff067e24 */ /* 0x000fe2000f8e00ff */
[----:B--2---:R-:W-:Y:S01]  /*5d60*/  MOV R11, UR5 ;  /* 0x00000005000b7c02 */ /* 0x004fe20008000f00 */
[----:B------:R-:W-:Y:S02]  /*5d70*/  IMAD.U32 R10, RZ, RZ, UR4 ;  /* 0x00000004ff0a7e24 */ /* 0x000fe4000f8e00ff */
[----:B------:R-:W-:Y:S07]  /*5d80*/  LEPC R20, `(.L_x_103) ;  /* 0x000000001014794e */ /* 0x000fee0000000000 */
[----:B-1-3--:R-:W-:Y:S05]  /*5d90*/  CALL.ABS.NOINC R2 ;  /* 0x0000000002007343 */ /* 0x00afea0003c00000 */
.L_x_103:
[----:B------:R-:W-:Y:S05]  /*5da0*/  BSYNC.RECONVERGENT B6 ;  /* 0x0000000000067941 */ /* 0x000fea0003800200 */
.L_x_102:
[-C--:B---3--:R-:W-:Y:S01]  /*5db0*/  F2FP.F16.E5M2.UNPACK_B R83, R148.reuse ;  /* 0x00000094ff53723e */ /* 0x088fe200020004ff */
[----:B------:R-:W-:Y:S05]  /*5dc0*/  WARPSYNC.ALL ;  /* 0x0000000000007948 */ /* 0x000fea0003800000 */
[----:B------:R-:W-:Y:S01]  /*5dd0*/  R2UR UR4, R80 ;  /* 0x00000000500472ca */ /* 0x000fe200000e0000 */
[--C-:B------:R-:W-:Y:S01]  /*5de0*/  HADD2.F32 R82, -RZ, R83.reuse.H0_H0 ;  /* 0x20000053ff527230 */ /* 0x100fe20000004100 */
[----:B------:R-:W-:Y:S01]  /*5df0*/  F2FP.F16.E5M2.UNPACK_B R85, R148.H1 ;  /* 0x00000094ff55723e */ /* 0x000fe200030004ff */
[----:B------:R-:W-:Y:S01]  /*5e00*/  HADD2.F32 R83, -RZ, R83.H1_H1 ;  /* 0x30000053ff537230 */ /* 0x000fe20000004100 */
[-C--:B------:R-:W-:Y:S01]  /*5e10*/  F2FP.F16.E5M2.UNPACK_B R87, R149.reuse ;  /* 0x00000095ff57723e */ /* 0x080fe200020004ff */
[----:B------:R-:W-:Y:S01]  /*5e20*/  BSSY.RECONVERGENT B0, `(.L_x_104) ;  /* 0x000011d000007945 */ /* 0x000fe20003800200 */
[----:B------:R-:W-:Y:S01]  /*5e30*/  F2FP.F16.E5M2.UNPACK_B R89, R149.H1 ;  /* 0x00000095ff59723e */ /* 0x000fe200030004ff */
[----:B------:R-:W-:Y:S01]  /*5e40*/  HADD2.F32 R84, -RZ, R85.H0_H0 ;  /* 0x20000055ff547230 */ /* 0x000fe20000004100 */
[-C--:B------:R-:W-:Y:S01]  /*5e50*/  F2FP.F16.E5M2.UNPACK_B R91, R150.reuse ;  /* 0x00000096ff5b723e */ /* 0x080fe200020004ff */
[----:B------:R-:W-:Y:S01]  /*5e60*/  HADD2.F32 R88, -RZ, R87.H1_H1 ;  /* 0x30000057ff587230 */ /* 0x000fe20000004100 */
[----:B------:R-:W-:Y:S01]  /*5e70*/  F2FP.F16.E5M2.UNPACK_B R93, R150.H1 ;  /* 0x00000096ff5d723e */ /* 0x000fe200030004ff */
[----:B------:R-:W-:Y:S01]  /*5e80*/  HADD2.F32 R86, -RZ, R85.H1_H1 ;  /* 0x30000055ff567230 */ /* 0x000fe20000004100 */
[-C--:B------:R-:W-:Y:S01]  /*5e90*/  F2FP.F16.E5M2.UNPACK_B R95, R151.reuse ;  /* 0x00000097ff5f723e */ /* 0x080fe200020004ff */
[----:B------:R-:W2:Y:S01]  /*5ea0*/  LDTM.x64 R4, tmem[UR4] ;  /* 0x00000004000479ee */ /* 0x000ea20008340000 */
[----:B------:R-:W-:Y:S01]  /*5eb0*/  F2FP.F16.E5M2.UNPACK_B R97, R151.H1 ;  /* 0x00000097ff61723e */ /* 0x000fe200030004ff */
[----:B------:R-:W-:Y:S01]  /*5ec0*/  HADD2.F32 R85, -RZ, R87.H0_H0 ;  /* 0x20000057ff557230 */ /* 0x000fe20000004100 */
[-C--:B------:R-:W-:Y:S01]  /*5ed0*/  F2FP.F16.E5M2.UNPACK_B R99, R152.reuse ;  /* 0x00000098ff63723e */ /* 0x080fe200020004ff */
[----:B------:R-:W-:Y:S01]  /*5ee0*/  HADD2.F32 R87, -RZ, R89.H0_H0 ;  /* 0x20000059ff577230 */ /* 0x000fe20000004100 */
[----:B------:R-:W-:Y:S01]  /*5ef0*/  F2FP.F16.E5M2.UNPACK_B R101, R152.H1 ;  /* 0x00000098ff65723e */ /* 0x000fe200030004ff */
[----:B------:R-:W-:Y:S01]  /*5f00*/  HADD2.F32 R92, -RZ, R91.H1_H1 ;  /* 0x3000005bff5c7230 */ /* 0x000fe20000004100 */
[----:B------:R-:W-:Y:S01]  /*5f10*/  ISETP.NE.AND P6, PT, R184, RZ, PT ;  /* 0x000000ffb800720c */ /* 0x000fe20003fc5270 */
[----:B------:R-:W-:Y:S01]  /*5f20*/  HADD2.F32 R96, -RZ, R95.H1_H1 ;  /* 0x3000005fff607230 */ /* 0x000fe20000004100 */
[----:B------:R-:W-:Y:S01]  /*5f30*/  SHF.L.U32 R211, R176, 0x4, RZ ;  /* 0x00000004b0d37819 */ /* 0x000fe200000006ff */
[----:B------:R-:W-:Y:S01]  /*5f40*/  HADD2.F32 R100, -RZ, R99.H1_H1 ;  /* 0x30000063ff647230 */ /* 0x000fe20000004100 */
[----:B------:R-:W-:Y:S01]  /*5f50*/  SHF.L.U32 R219, R175, 0x4, RZ ;  /* 0x00000004afdb7819 */ /* 0x000fe200000006ff */
[----:B------:R-:W-:Y:S01]  /*5f60*/  HADD2.F32 R90, -RZ, R89.H1_H1 ;  /* 0x30000059ff5a7230 */ /* 0x000fe20000004100 */
[C---:B------:R-:W-:Y:S01]  /*5f70*/  IADD3 R204, PT, PT, R190.reuse, R211, RZ ;  /* 0x000000d3becc7210 */ /* 0x040fe20007ffe0ff */
[----:B------:R-:W-:Y:S01]  /*5f80*/  HADD2.F32 R89, -RZ, R91.H0_H0 ;  /* 0x2000005bff597230 */ /* 0x000fe20000004100 */
[----:B------:R-:W-:Y:S01]  /*5f90*/  IADD3 R206, PT, PT, R190, R219, RZ ;  /* 0x000000dbbece7210 */ /* 0x000fe20007ffe0ff */
[--C-:B------:R-:W-:Y:S01]  /*5fa0*/  HADD2.F32 R91, -RZ, R93.reuse.H0_H0 ;  /* 0x2000005dff5b7230 */ /* 0x100fe20000004100 */
[----:B------:R-:W-:Y:S01]  /*5fb0*/  SHF.L.U32 R217, R188, 0x4, RZ ;  /* 0x00000004bcd97819 */ /* 0x000fe200000006ff */
[----:B------:R-:W-:Y:S01]  /*5fc0*/  HADD2.F32 R94, -RZ, R93.H1_H1 ;  /* 0x3000005dff5e7230 */ /* 0x000fe20000004100 */
[-C--:B------:R-:W-:Y:S01]  /*5fd0*/  F2FP.F16.E5M2.UNPACK_B R103, R153.reuse ;  /* 0x00000099ff67723e */ /* 0x080fe200020004ff */
[----:B------:R-:W-:Y:S01]  /*5fe0*/  HADD2.F32 R93, -RZ, R95.H0_H0 ;  /* 0x2000005fff5d7230 */ /* 0x000fe20000004100 */
[----:B------:R-:W-:Y:S01]  /*5ff0*/  IADD3 R205, PT, PT, R217, R204, RZ ;  /* 0x000000ccd9cd7210 */ /* 0x000fe20007ffe0ff */
[----:B------:R-:W-:Y:S01]  /*6000*/  HADD2.F32 R95, -RZ, R97.H0_H0 ;  /* 0x20000061ff5f7230 */ /* 0x000fe20000004100 */
[----:B------:R-:W-:Y:S01]  /*6010*/  F2FP.F16.E5M2.UNPACK_B R105, R153.H1 ;  /* 0x00000099ff69723e */ /* 0x000fe200030004ff */
[C---:B--2---:R-:W-:Y:S01]  /*6020*/  FMUL R0, R78.reuse, R4 ;  /* 0x000000044e007220 */ /* 0x044fe20000400000 */
[C---:B-1----:R-:W-:Y:S01]  /*6030*/  FMUL R2, R78.reuse, R5 ;  /* 0x000000054e027220 */ /* 0x042fe20000400000 */
[C---:B------:R-:W-:Y:S01]  /*6040*/  FMUL R4, R78.reuse, R8 ;  /* 0x000000084e047220 */ /* 0x040fe20000400000 */
[C---:B------:R-:W-:Y:S01]  /*6050*/  FMUL R5, R78.reuse, R9 ;  /* 0x000000094e057220 */ /* 0x040fe20000400000 */
[C---:B------:R-:W-:Y:S01]  /*6060*/  FFMA R0, R81.reuse, R82, R0 ;  /* 0x0000005251007223 */ /* 0x040fe20000000000 */
[C---:B------:R-:W-:Y:S01]  /*6070*/  FFMA R2, R81.reuse, R83, R2 ;  /* 0x0000005351027223 */ /* 0x040fe20000000002 */
[C---:B------:R-:W-:Y:S01]  /*6080*/  FMUL R8, R78.reuse, R12 ;  /* 0x0000000c4e087220 */ /* 0x040fe20000400000 */
[C---:B------:R-:W-:Y:S01]  /*6090*/  FMUL R9, R78.reuse, R13 ;  /* 0x0000000d4e097220 */ /* 0x040fe20000400000 */
[C---:B------:R-:W-:Y:S01]  /*60a0*/  FMUL R12, R78.reuse, R16 ;  /* 0x000000104e0c7220 */ /* 0x040fe20000400000 */
[C---:B------:R-:W-:Y:S01]  /*60b0*/  FMUL R13, R78.reuse, R17 ;  /* 0x000000114e0d7220 */ /* 0x040fe20000400000 */
[C---:B------:R-:W-:Y:S01]  /*60c0*/  FMUL R16, R78.reuse, R20 ;  /* 0x000000144e107220 */ /* 0x040fe20000400000 */
[C---:B------:R-:W-:Y:S01]  /*60d0*/  FMUL R17, R78.reuse, R21 ;  /* 0x000000154e117220 */ /* 0x040fe20000400000 */
[----:B------:R-:W-:Y:S02]  /*60e0*/  HADD2.F32 R104, -RZ, R103.H1_H1 ;  /* 0x30000067ff687230 */ /* 0x000fe40000004100 */
[C---:B------:R-:W-:Y:S01]  /*60f0*/  FMUL R20, R78.reuse, R24 ;  /* 0x000000184e147220 */ /* 0x040fe20000400000 */
[C---:B------:R-:W-:Y:S01]  /*6100*/  FMUL R21, R78.reuse, R25 ;  /* 0x000000194e157220 */ /* 0x040fe20000400000 */
[C---:B------:R-:W-:Y:S01]  /*6110*/  FMUL R24, R78.reuse, R28 ;  /* 0x0000001c4e187220 */ /* 0x040fe20000400000 */
[C---:B------:R-:W-:Y:S01]  /*6120*/  FMUL R25, R78.reuse, R29 ;  /* 0x0000001d4e197220 */ /* 0x040fe20000400000 */
[C---:B------:R-:W-:Y:S01]  /*6130*/  FMUL R28, R78.reuse, R32 ;  /* 0x000000204e1c7220 */ /* 0x040fe20000400000 */
[C---:B------:R-:W-:Y:S01]  /*6140*/  FMUL R29, R78.reuse, R33 ;  /* 0x000000214e1d7220 */ /* 0x040fe20000400000 */
[C---:B------:R-:W-:Y:S01]  /*6150*/  FMUL R32, R78.reuse, R36 ;  /* 0x000000244e207220 */ /* 0x040fe20000400000 */
[----:B------:R-:W-:Y:S01]  /*6160*/  F2FP.F16.E5M2.UNPACK_B R107, R154 ;  /* 0x0000009aff6b723e */ /* 0x000fe200020004ff */
[C---:B------:R-:W-:Y:S01]  /*6170*/  FMUL R33, R78.reuse, R37 ;  /* 0x000000254e217220 */ /* 0x040fe20000400000 */
[C---:B------:R-:W-:Y:S01]  /*6180*/  FMUL R36, R78.reuse, R40 ;  /* 0x000000284e247220 */ /* 0x040fe20000400000 */
[----:B------:R-:W-:Y:S01]  /*6190*/  F2FP.F16.E5M2.UNPACK_B R109, R154.H1 ;  /* 0x0000009aff6d723e */ /* 0x000fe200030004ff */
[C---:B------:R-:W-:Y:S01]  /*61a0*/  FMUL R37, R78.reuse, R41 ;  /* 0x000000294e257220 */ /* 0x040fe20000400000 */
[----:B------:R-:W-:Y:S02]  /*61b0*/  HADD2.F32 R108, -RZ, R107.H1_H1 ;  /* 0x3000006bff6c7230 */ /* 0x000fe40000004100 */
        /* <DEDUP_REMOVED lines=26> */
[C---:B------:R-:W-:Y:S01]  /*6360*/  FFMA R3, R81.reuse, R84, R3 ;  /* 0x0000005451037223 */ /* 0x040fe20000000003 */
[C---:B------:R-:W-:Y:S01]  /*6370*/  FFMA R7, R81.reuse, R86, R7 ;  /* 0x0000005651077223 */ /* 0x040fe20000000007 */
[----:B------:R-:W-:Y:S01]  /*6380*/  F2FP.F16.E5M2.UNPACK_B R127, R159 ;  /* 0x0000009fff7f723e */ /* 0x000fe200020004ff */
[C---:B------:R-:W-:Y:S01]  /*6390*/  FFMA R4, R81.reuse, R85, R4 ;  /* 0x0000005551047223 */ /* 0x040fe20000000004 */
[C---:B------:R-:W-:Y:S01]  /*63a0*/  FFMA R5, R81.reuse, R88, R5 ;  /* 0x0000005851057223 */ /* 0x040fe20000000005 */
[----:B------:R-:W-:Y:S01]  /*63b0*/  F2FP.F16.E5M2.UNPACK_B R129, R159.H1 ;  /* 0x0000009fff81723e */ /* 0x000fe200030004ff */
[----:B------:R-:W-:Y:S01]  /*63c0*/  FFMA R6, R81, R87, R6 ;  /* 0x0000005751067223 */ /* 0x000fe20000000006 */
[----:B------:R-:W-:Y:S01]  /*63d0*/  F2FP.SATFINITE.E5M2.F32.PACK_AB_MERGE_C R185, R7, R3, RZ ;  /* 0x0000000307b9723e */ /* 0x000fe200048060ff */
[----:B------:R-:W-:Y:S02]  /*63e0*/  HADD2.F32 R124, -RZ, R123.H1_H1 ;  /* 0x3000007bff7c7230 */ /* 0x000fe40000004100 */
[----:B------:R-:W-:Y:S01]  /*63f0*/  FMUL R11, R78, R11 ;  /* 0x0000000b4e0b7220 */ /* 0x000fe20000400000 */
[----:B------:R-:W-:Y:S01]  /*6400*/  HADD2.F32 R128, -RZ, R127.H1_H1 ;  /* 0x3000007fff807230 */ /* 0x000fe20000004100 */
[----:B------:R-:W-:Y:S01]  /*6410*/  F2FP.SATFINITE.E5M2.F32.PACK_AB_MERGE_C R184, R2, R0, R185 ;  /* 0x0000000002b8723e */ /* 0x000fe200048060b9 */
[C---:B------:R-:W-:Y:S01]  /*6420*/  FMUL R10, R78.reuse, R14 ;  /* 0x0000000e4e0a7220 */ /* 0x040fe20000400000 */
[C---:B------:R-:W-:Y:S01]  /*6430*/  FFMA R11, R81.reuse, R90, R11 ;  /* 0x0000005a510b7223 */ /* 0x040fe2000000000b */
[C---:B------:R-:W-:Y:S01]  /*6440*/  FFMA R8, R81.reuse, R89, R8 ;  /* 0x0000005951087223 */ /* 0x040fe20000000008 */
[----:B------:R-:W-:Y:S01]  /*6450*/  FFMA R9, R81, R92, R9 ;  /* 0x0000005c51097223 */ /* 0x000fe20000000009 */
[----:B------:R-:W-:Y:S01]  /*6460*/  F2FP.F16.E5M2.UNPACK_B R131, R160 ;  /* 0x000000a0ff83723e */ /* 0x000fe200020004ff */
[----:B------:R-:W-:Y:S01]  /*6470*/  HADD2.F32 R98, -RZ, R97.H1_H1 ;  /* 0x30000061ff627230 */ /* 0x000fe20000004100 */
[----:B------:R-:W-:Y:S01]  /*6480*/  F2FP.SATFINITE.E5M2.F32.PACK_AB_MERGE_C R186, R11, R6, RZ ;  /* 0x000000060bba723e */ /* 0x000fe200048060ff */
[----:B------:R-:W-:Y:S01]  /*6490*/  FFMA R10, R81, R91, R10 ;  /* 0x0000005b510a7223 */ /* 0x000fe2000000000a */
[----:B------:R-:W-:Y:S02]  /*64a0*/  HADD2.F32 R97, -RZ, R99.H0_H0 ;  /* 0x20000063ff617230 */ /* 0x000fe40000004100 */
[C---:B------:R-:W-:Y:S01]  /*64b0*/  FMUL R15, R78.reuse, R15 ;  /* 0x0000000f4e0f7220 */ /* 0x040fe20000400000 */
[----:B------:R-:W-:Y:S01]  /*64c0*/  F2FP.SATFINITE.E5M2.F32.PACK_AB_MERGE_C R185, R5, R4, R186 ;  /* 0x0000000405b9723e */ /* 0x000fe200048060ba */
[----:B------:R-:W-:Y:S02]  /*64d0*/  HADD2.F32 R132, -RZ, R131.H1_H1 ;  /* 0x30000083ff847230 */ /* 0x000fe40000004100 */
[C---:B------:R-:W-:Y:S01]  /*64e0*/  FMUL R14, R78.reuse, R18 ;  /* 0x000000124e0e7220 */ /* 0x040fe20000400000 */
[C---:B------:R-:W-:Y:S01]  /*64f0*/  FFMA R15, R81.reuse, R94, R15 ;  /* 0x0000005e510f7223 */ /* 0x040fe2000000000f */
[C---:B------:R-:W-:Y:S01]  /*6500*/  FFMA R12, R81.reuse, R93, R12 ;  /* 0x0000005d510c7223 */ /* 0x040fe2000000000c */
[----:B------:R-:W-:Y:S01]  /*6510*/  FFMA R13, R81, R96, R13 ;  /* 0x00000060510d7223 */ /* 0x000fe2000000000d */
[----:B------:R-:W-:Y:S01]  /*6520*/  F2FP.F16.E5M2.UNPACK_B R133, R160.H1 ;  /* 0x000000a0ff85723e */ /* 0x000fe200030004ff */
[--C-:B------:R-:W-:Y:S01]  /*6530*/  HADD2.F32 R99, -RZ, R101.reuse.H0_H0 ;  /* 0x20000065ff637230 */ /* 0x100fe20000004100 */
[----:B------:R-:W-:Y:S01]  /*6540*/  F2FP.SATFINITE.E5M2.F32.PACK_AB_MERGE_C R186, R15, R10, RZ ;  /* 0x0000000a0fba723e */ /* 0x000fe200048060ff */
[----:B------:R-:W-:Y:S01]  /*6550*/  FFMA R14, R81, R95, R14 ;  /* 0x0000005f510e7223 */ /* 0x000fe2000000000e */
[C---:B------:R-:W-:Y:S01]  /*6560*/  FMUL R19, R78.reuse, R19 ;  /* 0x000000134e137220 */ /* 0x040fe20000400000 */
[----:B------:R-:W-:Y:S01]  /*6570*/  HADD2.F32 R102, -RZ, R101.H1_H1 ;  /* 0x30000065ff667230 */ /* 0x000fe20000004100 */
[----:B------:R-:W-:Y:S01]  /*6580*/  F2FP.SATFINITE.E5M2.F32.PACK_AB_MERGE_C R186, R9, R8, R186 ;  /* 0x0000000809ba723e */ /* 0x000fe200048060ba */
[----:B------:R-:W-:Y:S02]  /*6590*/  HADD2.F32 R101, -RZ, R103.H0_H0 ;  /* 0x20000067ff657230 */ /* 0x000fe40000004100 */
[C---:B------:R-:W-:Y:S01]  /*65a0*/  FFMA R19, R81.reuse, R98, R19 ;  /* 0x0000006251137223 */ /* 0x040fe20000000013 */
[C---:B------:R-:W-:Y:S01]  /*65b0*/  FFMA R16, R81.reuse, R97, R16 ;  /* 0x0000006151107223 */ /* 0x040fe20000000010 */
[----:B------:R-:W-:Y:S01]  /*65c0*/  FFMA R17, R81, R100, R17 ;  /* 0x0000006451117223 */ /* 0x000fe20000000011 */
[C---:B------:R-:W-:Y:S01]  /*65d0*/  FMUL R18, R78.reuse, R22 ;  /* 0x000000164e127220 */ /* 0x040fe20000400000 */
[----:B------:R-:W-:Y:S01]  /*65e0*/  F2FP.F16.E5M2.UNPACK_B R135, R161 ;  /* 0x000000a1ff87723e */ /* 0x000fe200020004ff */
        /* <DEDUP_REMOVED lines=10> */
[----:B------:R1:W-:Y:S01]  /*6690*/  STS.128 [R172+UR49+0x4200], R184 ;  /* 0x004200b8ac007988 */ /* 0x0003e20008000c31 */
[----:B------:R-:W-:Y:S01]  /*66a0*/  HADD2.F32 R136, -RZ, R135.H1_H1 ;  /* 0x30000087ff887230 */ /* 0x000fe20000004100 */
[----:B------:R-:W-:Y:S01]  /*66b0*/  F2FP.SATFINITE.E5M2.F32.PACK_AB_MERGE_C R196, R23, R18, RZ ;  /* 0x0000001217c4723e */ /* 0x000fe200048060ff */
[C---:B------:R-:W-:Y:S01]  /*66c0*/  FMUL R22, R78.reuse, R26 ;  /* 0x0000001a4e167220 */ /* 0x040fe20000400000 */
[C---:B------:R-:W-:Y:S01]  /*66d0*/  FMUL R27, R78.reuse, R27 ;  /* 0x0000001b4e1b7220 */ /* 0x040fe20000400000 */
[--C-:B------:R-:W-:Y:S01]  /*66e0*/  HADD2.F32 R107, -RZ, R109.reuse.H0_H0 ;  /* 0x2000006dff6b7230 */ /* 0x100fe20000004100 */
[----:B------:R-:W-:Y:S01]  /*66f0*/  F2FP.SATFINITE.E5M2.F32.PACK_AB_MERGE_C R196, R17, R16, R196 ;  /* 0x0000001011c4723e */ /* 0x000fe200048060c4 */
[C---:B------:R-:W-:Y:S01]  /*6700*/  FFMA R22, R81.reuse, R103, R22 ;  /* 0x0000006751167223 */ /* 0x040fe20000000016 */
[C---:B------:R-:W-:Y:S01]  /*6710*/  FFMA R27, R81.reuse, R106, R27 ;  /* 0x0000006a511b7223 */ /* 0x040fe2000000001b */
[C---:B------:R-:W-:Y:S01]  /*6720*/  FFMA R24, R81.reuse, R105, R24 ;  /* 0x0000006951187223 */ /* 0x040fe20000000018 */
[----:B------:R-:W-:Y:S01]  /*6730*/  F2FP.F16.E5M2.UNPACK_B R137, R161.H1 ;  /* 0x000000a1ff89723e */ /* 0x000fe200030004ff */
[----:B------:R-:W-:Y:S02]  /*6740*/  HADD2.F32 R110, -RZ, R109.H1_H1 ;  /* 0x3000006dff6e7230 */ /* 0x000fe40000004100 */
[----:B------:R-:W-:Y:S01]  /*6750*/  FFMA R25, R81, R108, R25 ;  /* 0x0000006c51197223 */ /* 0x000fe20000000019 */
[----:B------:R-:W-:Y:S01]  /*6760*/  F2FP.SATFINITE.E5M2.F32.PACK_AB_MERGE_C R197, R27, R22, RZ ;  /* 0x000000161bc5723e */ /* 0x000fe200048060ff */
[----:B------:R-:W-:Y:S02]  /*6770*/  HADD2.F32 R109, -RZ, R111.H0_H0 ;  /* 0x2000006fff6d7230 */ /* 0x000fe40000004100 */
[C---:B------:R-:W-:Y:S01]  /*6780*/  FMUL R26, R78.reuse, R30 ;  /* 0x0000001e4e1a7220 */ /* 0x040fe20000400000 */
[C---:B------:R-:W-:Y:S01]  /*6790*/  FMUL R31, R78.reuse, R31 ;  /* 0x0000001f4e1f7220 */ /* 0x040fe20000400000 */
[--C-:B------:R-:W-:Y:S01]  /*67a0*/  HADD2.F32 R111, -RZ, R113.reuse.H0_H0 ;  /* 0x20000071ff6f7230 */ /* 0x100fe20000004100 */
[----:B------:R-:W-:Y:S01]  /*67b0*/  F2FP.SATFINITE.E5M2.F32.PACK_AB_MERGE_C R197, R21, R20, R197 ;  /* 0x0000001415c5723e */ /* 0x000fe200048060c5 */
[C---:B------:R-:W-:Y:S01]  /*67c0*/  FFMA R26, R81.reuse, R107, R26 ;  /* 0x0000006b511a7223 */ /* 0x040fe2000000001a */
[C---:B------:R-:W-:Y:S01]  /*67d0*/  FFMA R31, R81.reuse, R110, R31 ;  /* 0x0000006e511f7223 */ /* 0x040fe2000000001f */
[C---:B------:R-:W-:Y:S01]  /*67e0*/  FFMA R28, R81.reuse, R109, R28 ;  /* 0x0000006d511c7223 */ /* 0x040fe2000000001c */
[----:B------:R-:W-:Y:S01]  /*67f0*/  F2FP.F16.E5M2.UNPACK_B R139, R162 ;  /* 0x000000a2ff8b723e */ /* 0x000fe200020004ff */
[----:B------:R-:W-:Y:S02]  /*6800*/  HADD2.F32 R114, -RZ, R113.H1_H1 ;  /* 0x30000071ff727230 */ /* 0x000fe40000004100 */
[----:B------:R-:W-:Y:S01]  /*6810*/  FFMA R29, R81, R112, R29 ;  /* 0x00000070511d7223 */ /* 0x000fe2000000001d */
[----:B------:R-:W-:Y:S01]  /*6820*/  F2FP.SATFINITE.E5M2.F32.PACK_AB_MERGE_C R198, R31, R26, RZ ;  /* 0x0000001a1fc6723e */ /* 0x000fe200048060ff */
[----:B------:R-:W-:Y:S02]  /*6830*/  HADD2.F32 R113, -RZ, R115.H0_H0 ;  /* 0x20000073ff717230 */ /* 0x000fe40000004100 */
[C---:B------:R-:W-:Y:S01]  /*6840*/  FMUL R30, R78.reuse, R34 ;  /* 0x000000224e1e7220 */ /* 0x040fe20000400000 */
[----:B------:R-:W-:Y:S01]  /*6850*/  HADD2.F32 R140, -RZ, R139.H1_H1 ;  /* 0x3000008bff8c7230 */ /* 0x000fe20000004100 */
[----:B------:R-:W-:Y:S01]  /*6860*/  F2FP.SATFINITE.E5M2.F32.PACK_AB_MERGE_C R198, R25, R24, R198 ;  /* 0x0000001819c6723e */ /* 0x000fe200048060c6 */
[C---:B------:R-:W-:Y:S01]  /*6870*/  FMUL R35, R78.reuse, R35 ;  /* 0x000000234e237220 */ /* 0x040fe20000400000 */
[--C-:B------:R-:W-:Y:S02]  /*6880*/  HADD2.F32 R115, -RZ, R117.reuse.H0_H0 ;  /* 0x20000075ff737230 */ /* 0x100fe40000004100 */
[C---:B------:R-:W-:Y:S01]  /*6890*/  FFMA R30, R81.reuse, R111, R30 ;  /* 0x0000006f511e7223 */ /* 0x040fe2000000001e */
[----:B------:R-:W-:Y:S02]  /*68a0*/  HADD2.F32 R118, -RZ, R117.H1_H1 ;  /* 0x30000075ff767230 */ /* 0x000fe40000004100 */
[C---:B------:R-:W-:Y:S01]  /*68b0*/  FFMA R35, R81.reuse, R114, R35 ;  /* 0x0000007251237223 */ /* 0x040fe20000000023 */
[C---:B------:R-:W-:Y:S01]  /*68c0*/  FFMA R32, R81.reuse, R113, R32 ;  /* 0x0000007151207223 */ /* 0x040fe20000000020 */
[----:B------:R-:W-:Y:S01]  /*68d0*/  F2FP.F16.E5M2.UNPACK_B R141, R162.H1 ;  /* 0x000000a2ff8d723e */ /* 0x000fe200030004ff */
[----:B------:R-:W-:Y:S01]  /*68e0*/  FFMA R33, R81, R116, R33 ;  /* 0x0000007451217223 */ /* 0x000fe20000000021 */
[----:B------:R-:W-:Y:S01]  /*68f0*/  HADD2.F32 R117, -RZ, R119.H0_H0 ;  /* 0x20000077ff757230 */ /* 0x000fe20000004100 */
        /* <DEDUP_REMOVED lines=9> */
[----:B------:R1:W-:Y:S01]  /*6990*/  STS.128 [R204+0x4010], R196 ;  /* 0x004010c4cc007388 */ /* 0x0003e20000000c00 */
[----:B------:R-:W-:Y:S01]  /*69a0*/  FFMA R37, R81, R120, R37 ;  /* 0x0000007851257223 */ /* 0x000fe20000000025 */
[----:B------:R-:W-:Y:S01]  /*69b0*/  F2FP.SATFINITE.E5M2.F32.PACK_AB_MERGE_C R200, R39, R34, RZ ;  /* 0x0000002227c8723e */ /* 0x000fe200048060ff */
[----:B------:R-:W-:Y:S02]  /*69c0*/  HADD2.F32 R122, -RZ, R121.H1_H1 ;  /* 0x30000079ff7a7230 */ /* 0x000fe40000004100 */
[C---:B------:R-:W-:Y:S01]  /*69d0*/  FMUL R38, R78.reuse, R42 ;  /* 0x0000002a4e267220 */ /* 0x040fe20000400000 */
[----:B------:R-:W-:Y:S01]  /*69e0*/  HADD2.F32 R121, -RZ, R123.H0_H0 ;  /* 0x2000007bff797230 */ /* 0x000fe20000004100 */
[----:B------:R-:W-:Y:S01]  /*69f0*/  F2FP.SATFINITE.E5M2.F32.PACK_AB_MERGE_C R200, R33, R32, R200 ;  /* 0x0000002021c8723e */ /* 0x000fe200048060c8 */
[----:B------:R-:W-:Y:S02]  /*6a00*/  HADD2.F32 R144, -RZ, R143.H1_H1 ;  /* 0x3000008fff907230 */ /* 0x000fe40000004100 */
[C---:B------:R-:W-:Y:S01]  /*6a10*/  FFMA R38, R81.reuse, R119, R38 ;  /* 0x0000007751267223 */ /* 0x040fe20000000026 */
[C---:B------:R-:W-:Y:S01]  /*6a20*/  FMUL R43, R78.reuse, R43 ;  /* 0x0000002b4e2b7220 */ /* 0x040fe20000400000 */
[--C-:B------:R-:W-:Y:S02]  /*6a30*/  HADD2.F32 R123, -RZ, R125.reuse.H0_H0 ;  /* 0x2000007dff7b7230 */ /* 0x100fe40000004100 */
[C---:B------:R-:W-:Y:S01]  /*6a40*/  FMUL R42, R78.reuse, R46 ;  /* 0x0000002e4e2a7220 */ /* 0x040fe20000400000 */
[----:B------:R-:W-:Y:S02]  /*6a50*/  HADD2.F32 R126, -RZ, R125.H1_H1 ;  /* 0x3000007dff7e7230 */ /* 0x000fe40000004100 */
[C---:B------:R-:W-:Y:S01]  /*6a60*/  FFMA R43, R81.reuse, R122, R43 ;  /* 0x0000007a512b7223 */ /* 0x040fe2000000002b */
[----:B------:R-:W-:Y:S01]  /*6a70*/  F2FP.F16.E5M2.UNPACK_B R145, R163.H1 ;  /* 0x000000a3ff91723e */ /* 0x000fe200030004ff */
[C---:B------:R-:W-:Y:S01]  /*6a80*/  FFMA R40, R81.reuse, R121, R40 ;  /* 0x0000007951287223 */ /* 0x040fe20000000028 */
[----:B------:R-:W-:Y:S01]  /*6a90*/  FFMA R41, R81, R124, R41 ;  /* 0x0000007c51297223 */ /* 0x000fe20000000029 */
[----:B------:R-:W-:Y:S01]  /*6aa0*/  ISETP.NE.AND P0, PT, R193, RZ, PT ;  /* 0x000000ffc100720c */ /* 0x000fe20003f05270 */
[----:B------:R-:W-:Y:S01]  /*6ab0*/  HADD2.F32 R125, -RZ, R127.H0_H0 ;  /* 0x2000007fff7d7230 */ /* 0x000fe20000004100 */
[----:B------:R-:W-:Y:S01]  /*6ac0*/  F2FP.SATFINITE.E5M2.F32.PACK_AB_MERGE_C R201, R43, R38, RZ ;  /* 0x000000262bc9723e */ /* 0x000fe200048060ff */
[----:B------:R-:W-:Y:S01]  /*6ad0*/  FFMA R42, R81, R123, R42 ;  /* 0x0000007b512a7223 */ /* 0x000fe2000000002a */
[C---:B------:R-:W-:Y:S01]  /*6ae0*/  FMUL R47, R78.reuse, R47 ;  /* 0x0000002f4e2f7220 */ /* 0x040fe20000400000 */
[--C-:B------:R-:W-:Y:S01]  /*6af0*/  HADD2.F32 R127, -RZ, R129.reuse.H0_H0 ;  /* 0x20000081ff7f7230 */ /* 0x100fe20000004100 */
[----:B------:R-:W-:Y:S01]  /*6b00*/  F2FP.SATFINITE.E5M2.F32.PACK_AB_MERGE_C R201, R37, R36, R201 ;  /* 0x0000002425c9723e */ /* 0x000fe200048060c9 */
[----:B------:R-:W-:Y:S02]  /*6b10*/  HADD2.F32 R130, -RZ, R129.H1_H1 ;  /* 0x30000081ff827230 */ /* 0x000fe40000004100 */
[C---:B------:R-:W-:Y:S01]  /*6b20*/  FFMA R47, R81.reuse, R126, R47 ;  /* 0x0000007e512f7223 */ /* 0x040fe2000000002f */
[C---:B------:R-:W-:Y:S01]  /*6b30*/  FFMA R44, R81.reuse, R125, R44 ;  /* 0x0000007d512c7223 */ /* 0x040fe2000000002c */
[C---:B------:R-:W-:Y:S01]  /*6b40*/  FFMA R45, R81.reuse, R128, R45 ;  /* 0x00000080512d7223 */ /* 0x040fe2000000002d */
[----:B------:R-:W-:Y:S02]  /*6b50*/  HADD2.F32 R129, -RZ, R131.H0_H0 ;  /* 0x20000083ff817230 */ /* 0x000fe40000004100 */
[C---:B------:R-:W-:Y:S01]  /*6b60*/  FMUL R46, R78.reuse, R50 ;  /* 0x000000324e2e7220 */ /* 0x040fe20000400000 */
[C---:B------:R-:W-:Y:S01]  /*6b70*/  FMUL R51, R78.reuse, R51 ;  /* 0x000000334e337220 */ /* 0x040fe20000400000 */
[--C-:B------:R-:W-:Y:S02]  /*6b80*/  HADD2.F32 R131, -RZ, R133.reuse.H0_H0 ;  /* 0x20000085ff837230 */ /* 0x100fe40000004100 */
[C---:B------:R-:W-:Y:S01]  /*6b90*/  FMUL R50, R78.reuse, R54 ;  /* 0x000000364e327220 */ /* 0x040fe20000400000 */
[C---:B------:R-:W-:Y:S01]  /*6ba0*/  FFMA R46, R81.reuse, R127, R46 ;  /* 0x0000007f512e7223 */ /* 0x040fe2000000002e */
[----:B------:R-:W-:Y:S02]  /*6bb0*/  HADD2.F32 R134, -RZ, R133.H1_H1 ;  /* 0x30000085ff867230 */ /* 0x000fe40000004100 */
[C---:B------:R-:W-:Y:S01]  /*6bc0*/  FFMA R51, R81.reuse, R130, R51 ;  /* 0x0000008251337223 */ /* 0x040fe20000000033 */
[----:B------:R-:W-:Y:S02]  /*6bd0*/  HADD2.F32 R133, -RZ, R135.H0_H0 ;  /* 0x20000087ff857230 */ /* 0x000fe40000004100 */
[C---:B------:R-:W-:Y:S01]  /*6be0*/  FMUL R55, R78.reuse, R55 ;  /* 0x000000374e377220 */ /* 0x040fe20000400000 */
[C---:B------:R-:W-:Y:S01]  /*6bf0*/  FFMA R48, R81.reuse, R129, R48 ;  /* 0x0000008151307223 */ /* 0x040fe20000000030 */
[C---:B------:R-:W-:Y:S01]  /*6c00*/  FFMA R49, R81.reuse, R132, R49 ;  /* 0x0000008451317223 */ /* 0x040fe20000000031 */
[--C-:B------:R-:W-:Y:S02]  /*6c10*/  HADD2.F32 R135, -RZ, R137.reuse.H0_H0 ;  /* 0x20000089ff877230 */ /* 0x100fe40000004100 */
[C---:B------:R-:W-:Y:S01]  /*6c20*/  FFMA R50, R81.reuse, R131, R50 ;  /* 0x0000008351327223 */ /* 0x040fe20000000032 */
[----:B------:R-:W-:Y:S02]  /*6c30*/  HADD2.F32 R138, -RZ, R137.H1_H1 ;  /* 0x30000089ff8a7230 */ /* 0x000fe40000004100 */
[C---:B------:R-:W-:Y:S01]  /*6c40*/  FMUL R54, R78.reuse, R58 ;  /* 0x0000003a4e367220 */ /* 0x040fe20000400000 */
[----:B------:R-:W-:Y:S02]  /*6c50*/  HADD2.F32 R137, -RZ, R139.H0_H0 ;  /* 0x2000008bff897230 */ /* 0x000fe40000004100 */
[C---:B------:R-:W-:Y:S01]  /*6c60*/  FFMA R55, R81.reuse, R134, R55 ;  /* 0x0000008651377223 */ /* 0x040fe20000000037 */
        /* <DEDUP_REMOVED lines=16> */
[----:B------:R-:W-:Y:S01]  /*6d70*/  FFMA R63, R81, R142, R63 ;  /* 0x0000008e513f7223 */ /* 0x000fe2000000003f */
[----:B------:R-:W-:Y:S01]  /*6d80*/  FMUL R67, R78, R67 ;  /* 0x000000434e437220 */ /* 0x000fe20000400000 */
[----:B------:R-:W-:Y:S01]  /*6d90*/  F2FP.SATFINITE.E5M2.F32.PACK_AB_MERGE_C R202, R47, R42, RZ ;  /* 0x0000002a2fca723e */ /* 0x000fe200048060ff */
[----:B------:R-:W-:Y:S01]  /*6da0*/  FFMA R60, R81, R141, R60 ;  /* 0x0000008d513c7223 */ /* 0x000fe2000000003c */
[----:B------:R-:W-:Y:S01]  /*6db0*/  F2FP.SATFINITE.E5M2.F32.PACK_AB_MERGE_C R203, R51, R46, RZ ;  /* 0x0000002e33cb723e */ /* 0x000fe200048060ff */
[C---:B------:R-:W-:Y:S01]  /*6dc0*/  FFMA R61, R81.reuse, R144, R61 ;  /* 0x00000090513d7223 */ /* 0x040fe2000000003d */
[C---:B------:R-:W-:Y:S01]  /*6dd0*/  FFMA R62, R81.reuse, R143, R62 ;  /* 0x0000008f513e7223 */ /* 0x040fe2000000003e */
[----:B------:R-:W-:Y:S01]  /*6de0*/  FFMA R67, R81, R146, R67 ;  /* 0x0000009251437223 */ /* 0x000fe20000000043 */
[----:B------:R-:W-:Y:S02]  /*6df0*/  F2FP.SATFINITE.E5M2.F32.PACK_AB_MERGE_C R202, R41, R40, R202 ;  /* 0x0000002829ca723e */ /* 0x000fe400048060ca */
[----:B------:R-:W-:Y:S02]  /*6e00*/  F2FP.SATFINITE.E5M2.F32.PACK_AB_MERGE_C R203, R45, R44, R203 ;  /* 0x0000002c2dcb723e */ /* 0x000fe400048060cb */
[----:B------:R-:W-:Y:S02]  /*6e10*/  F2FP.SATFINITE.E5M2.F32.PACK_AB_MERGE_C R212, R55, R50, RZ ;  /* 0x0000003237d4723e */ /* 0x000fe400048060ff */
[----:B------:R-:W-:Y:S01]  /*6e20*/  F2FP.SATFINITE.E5M2.F32.PACK_AB_MERGE_C R213, R59, R54, RZ ;  /* 0x000000363bd5723e */ /* 0x000fe200048060ff */
[----:B------:R1:W-:Y:S01]  /*6e30*/  STS.128 [R206+0x4020], R200 ;  /* 0x004020c8ce007388 */ /* 0x0003e20000000c00 */
[----:B------:R-:W-:Y:S02]  /*6e40*/  F2FP.SATFINITE.E5M2.F32.PACK_AB_MERGE_C R214, R63, R58, RZ ;  /* 0x0000003a3fd6723e */ /* 0x000fe400048060ff */
[----:B------:R-:W-:Y:S02]  /*6e50*/  F2FP.SATFINITE.E5M2.F32.PACK_AB_MERGE_C R215, R67, R62, RZ ;  /* 0x0000003e43d7723e */ /* 0x000fe400048060ff */
[----:B------:R-:W-:Y:S02]  /*6e60*/  F2FP.SATFINITE.E5M2.F32.PACK_AB_MERGE_C R212, R49, R48, R212 ;  /* 0x0000003031d4723e */ /* 0x000fe400048060d4 */
[----:B------:R-:W-:Y:S02]  /*6e70*/  F2FP.SATFINITE.E5M2.F32.PACK_AB_MERGE_C R213, R53, R52, R213 ;  /* 0x0000003435d5723e */ /* 0x000fe400048060d5 */
[----:B------:R-:W-:Y:S02]  /*6e80*/  F2FP.SATFINITE.E5M2.F32.PACK_AB_MERGE_C R214, R57, R56, R214 ;  /* 0x0000003839d6723e */ /* 0x000fe400048060d6 */
[----:B------:R-:W-:Y:S02]  /*6e90*/  F2FP.SATFINITE.E5M2.F32.PACK_AB_MERGE_C R215, R61, R60, R215 ;  /* 0x0000003c3dd7723e */ /* 0x000fe400048060d7 */
[----:B------:R-:W-:Y:S02]  /*6ea0*/  LEA R210, R181, UR49, 0x3 ;  /* 0x00000031b5d27c11 */ /* 0x000fe4000f8e18ff */
[----:B------:R-:W-:Y:S01]  /*6eb0*/  @P6 SHF.L.U32 R221, R180, 0x1f, RZ ;  /* 0x0000001fb4dd6819 */ /* 0x000fe200000006ff */
[----:B------:R1:W-:Y:S01]  /*6ec0*/  STS.128 [R205+0x4010], R212 ;  /* 0x004010d4cd007388 */ /* 0x0003e20000000c00 */
[----:B------:R-:W-:Y:S01]  /*6ed0*/  @!PT LDS RZ, [RZ] ;  /* 0x00000000fffff984 */ /* 0x000fe20000000800 */
[----:B------:R-:W-:Y:S01]  /*6ee0*/  @!PT LDS RZ, [RZ] ;  /* 0x00000000fffff984 */ /* 0x000fe20000000800 */
[----:B------:R-:W-:Y:S01]  /*6ef0*/  @!PT LDS RZ, [RZ] ;  /* 0x00000000fffff984 */ /* 0x000fe20000000800 */
[----:B------:R-:W-:Y:S01]  /*6f00*/  @!PT LDS RZ, [RZ] ;  /* 0x00000000fffff984 */ /* 0x000fe20000000800 */
[----:B------:R2:W-:Y:S07]  /*6f10*/  MEMBAR.ALL.CTA ;  /* 0x0000000000007992 */ /* 0x0005ee0000008000 */
[----:B--2---:R-:W2:Y:S02]  /*6f20*/  FENCE.VIEW.ASYNC.S ;  /* 0x00000000000073c6 */ /* 0x004ea40000000000 */
[----:B--2---:R-:W-:Y:S06]  /*6f30*/  BAR.SYNC.DEFER_BLOCKING 0x1, 0x80 ;  /* 0x0042000000007b1d */ /* 0x004fec0000010000 */
[----:B------:R-:W-:Y:S05]  /*6f40*/  @P0 BRA `(.L_x_105) ;  /* 0x0000000000280947 */ /* 0x000fea0003800000 */
[----:B------:R-:W-:Y:S02]  /*6f50*/  UIADD3 UR4, UPT, UPT, UR49, 0x4200, URZ ;  /* 0x0000420031047890 */ /* 0x000fe4000fffe0ff */
[----:B------:R-:W-:Y:S01]  /*6f60*/  UIADD3 UR6, UP0, UPT, UR52, 0x680, URZ ;  /* 0x0000068034067890 */ /* 0x000fe2000ff1e0ff */
[----:B------:R-:W-:Y:S03]  /*6f70*/  UMOV UR43, UR36 ;  /* 0x00000024002b7c82 */ /* 0x000fe60008000000 */
[----:B------:R-:W-:Y:S01]  /*6f80*/  MOV R192, UR4 ;  /* 0x0000000400c07c02 */ /* 0x000fe20008000f00 */
[----:B------:R-:W-:Y:S03]  /*6f90*/  UIADD3.X UR7, UPT, UPT, URZ, UR53, URZ, UP0, !UPT ;  /* 0x00000035ff077290 */ /* 0x000fe600087fe4ff */
[----:B------:R-:W-:Y:S11]  /*6fa0*/  R2UR UR40, R192 ;  /* 0x00000000c02872ca */ /* 0x000ff600000e0000 */
[----:B------:R-:W-:Y:S02]  /*6fb0*/  @!UPT UIADD3 URZ, UPT, UPT, URZ, URZ, URZ ;  /* 0x000000fffffff290 */ /* 0x000fe4000fffe0ff */
[----:B------:R2:W-:Y:S01]  /*6fc0*/  UTMASTG.3D [UR40], [UR6] ;  /* 0x00000028060073b5 */ /* 0x0005e20008010000 */
[----:B------:R0:W-:Y:S01]  /*6fd0*/  UTMACMDFLUSH ;  /* 0x00000000000079b7 */ /* 0x0001e20000000000 */
[----:B--2---:R-:W-:Y:S04]  /*6fe0*/  DEPBAR.LE SB0, 0x1 ;  /* 0x000080400000791a */ /* 0x004fe80000000000 */
.L_x_105:
[----:B------:R-:W-:Y:S05]  /*6ff0*/  BSYNC.RECONVERGENT B0 ;  /* 0x0000000000007941 */ /* 0x000fea0003800200 */
.L_x_104:
[----:B------:R-:W-:Y:S06]  /*7000*/  BAR.SYNC.DEFER_BLOCKING 0x1, 0x80 ;  /* 0x0042000000007b1d */ /* 0x000fec0000010000 */
[----:B------:R-:W2:Y:S01]  /*7010*/  @P6 SYNCS.PHASECHK.TRANS64.TRYWAIT P0, [R210+URZ+0xc0], R221 ;  /* 0x0000c0ddd20065a7 */ /* 0x000ea200080011ff */
[----:B------:R-:W-:Y:S01]  /*7020*/  BSSY B1, `(.L_x_106) ;  /* 0x0000023000017945 */ /* 0x000fe20003800000 */
[----:B--2---:R-:W-:Y:S03]  /*7030*/  @P6 SEL R208, RZ, 0x1, !P0 ;  /* 0x00000001ffd06807 */ /* 0x004fe60004000000 */
[----:B------:R-:W-:Y:S05]  /*7040*/  @!P6 BRA `(.L_x_107) ;  /* 0x000000000080e947 */ /* 0x000fea0003800000 */
[----:B------:R-:W-:Y:S01]  /*7050*/  ISETP.NE.AND P1, PT, R209, RZ, PT ;  /* 0x000000ffd100720c */ /* 0x000fe20003f25270 */
[----:B------:R-:W-:Y:S01]  /*7060*/  BSSY B0, `(.L_x_108) ;  /* 0x000000a000007945 */ /* 0x000fe20003800000 */
[----:B------:R-:W-:Y:S11]  /*7070*/  ISETP.NE.AND P0, PT, R208, RZ, PT ;  /* 0x000000ffd000720c */ /* 0x000ff60003f05270 */
[----:B------:R-:W-:Y:S04]  /*7080*/  @P1 IMAD R0, R181, 0x2000, R190 ;  /* 0x00002000b5001824 */ /* 0x000fe800078e02be */
[C---:B------:R-:W-:Y:S01]  /*7090*/  @P1 IMAD.IADD R2, R0.reuse, 0x1, R211 ;  /* 0x0000000100021824 */ /* 0x040fe200078e02d3 */
[----:B------:R-:W-:Y:S03]  /*70a0*/  @P1 IADD3 R219, PT, PT, R0, R219, RZ ;  /* 0x000000db00db1210 */ /* 0x000fe60007ffe0ff */
[----:B------:R-:W-:Y:S01]  /*70b0*/  @P1 IMAD.IADD R217, R217, 0x1, R2 ;  /* 0x00000001d9d91824 */ /* 0x000fe200078e0202 */
[----:B------:R-:W-:Y:S06]  /*70c0*/  @P0 BRA `(.L_x_109) ;  /* 0x00000000000c0947 */ /* 0x000fec0003800000 */
[----:B------:R-:W-:Y:S04]  /*70d0*/  SHF.L.U32 R3, R180, 0x1f, RZ ;  /* 0x0000001fb4037819 */ /* 0x000fe800000006ff */
[----:B------:R-:W2:Y:S02]  /*70e0*/  SYNCS.PHASECHK.TRANS64.TRYWAIT P0, [R210+URZ+0xc0], R3 ;  /* 0x0000c003d20075a7 */ /* 0x000ea400080011ff */
[----:B--2---:R-:W-:Y:S05]  /*70f0*/  @!P0 BRA `(.L_x_110) ;  /* 0x0000002000788947 */ /* 0x004fea0003800000 */
.L_x_109:
[----:B------:R-:W-:Y:S05]  /*7100*/  BSYNC B0 ;  /* 0x0000000000007941 */ /* 0x000fea0003800000 */
.L_x_108:
[----:B------:R-:W-:Y:S01]  /*7110*/  ISETP.NE.AND P0, PT, R209, RZ, PT ;  /* 0x000000ffd100720c */ /* 0x000fe20003f05270 */
[----:B--2---:R-:W-:Y:S02]  /*7120*/  VIADD R210, R210, 0xd0 ;  /* 0x000000d0d2d27836 */ /* 0x004fe40000000000 */
[----:B------:R-:W-:Y:S02]  /*7130*/  IMAD.U32 R3, RZ, RZ, UR37 ;  /* 0x00000025ff037e24 */ /* 0x000fe4000f8e00ff */
[----:B------:R-:W-:Y:S03]  /*7140*/  VIADD R181, R181, 0x1 ;  /* 0x00000001b5b57836 */ /* 0x000fe60000000000 */
[----:B------:R-:W-:Y:S05]  /*7150*/  PRMT R3, R3, 0x654, R210 ;  /* 0x0000065403037816 */ /* 0x000fea00000000d2 */
[----:B------:R2:W3:Y:S04]  /*7160*/  @P0 LDS.128 R148, [R0] ;  /* 0x0000000000940984 */ /* 0x0004e80000000c00 */
[----:B------:R2:W4:Y:S04]  /*7170*/  @P0 LDS.128 R152, [R2+0x10] ;  /* 0x0000100002980984 */ /* 0x0005280000000c00 */
        /* <DEDUP_REMOVED lines=9> */
[----:B------:R-:W-:Y:S01]  /*7210*/  SEL R181, R181, RZ, P0 ;  /* 0x000000ffb5b57207 */ /* 0x000fe20000000000 */
[----:B-----5:R5:W-:Y:S02]  /*7220*/  SYNCS.ARRIVE.TRANS64.RED.A1T0 RZ, [R3+URZ], RZ ;  /* 0x000000ff03ff79a7 */ /* 0x020be400081004ff */
[----:B-----5:R-:W-:Y:S04]  /*7230*/  SEL R3, RZ, 0x1, P0 ;  /* 0x00000001ff037807 */ /* 0x020fe80000000000 */
[----:B--234-:R-:W-:Y:S02]  /*7240*/  LOP3.LUT R180, R180, R3, RZ, 0x3c, !PT ;  /* 0x00000003b4b47212 */ /* 0x01cfe400078e3cff */
.L_x_107:
[----:B------:R-:W-:Y:S05]  /*7250*/  BSYNC B1 ;  /* 0x0000000000017941 */ /* 0x000fea0003800000 */
.L_x_106:
[----:B------:R-:W-:Y:S05]  /*7260*/  VIADD R0, R80, 0x40 ;  /* 0x0000004050007836 */ /* 0x000fea0000000000 */
[----:B------:R-:W-:Y:S04]  /*7270*/  SHF.R.U32.HI R0, RZ, 0x15, R0 ;  /* 0x00000015ff007819 */ /* 0x000fe80000011600 */
[----:B------:R-:W-:Y:S11]  /*7280*/  LOP3.LUT P0, RZ, R0, 0x3, R173, 0x48, !PT ;  /* 0x0000000300ff7812 */ /* 0x000ff600078048ad */
[----:B------:R-:W-:Y:S02]  /*7290*/  @!UPT UIADD3 URZ, UPT, UPT, URZ, URZ, URZ ;  /* 0x000000fffffff290 */ /* 0x000fe4000fffe0ff */
[----:B------:R-:W-:Y:S05]  /*72a0*/  @!P0 BRA `(.L_x_111) ;  /* 0x0000000000408947 */ /* 0x000fea0003800000 */
[----:B------:R-:W2:Y:S01]  /*72b0*/  LDCU.64 UR8, c[0x4][0x70] ;  /* 0x01000e00ff0877ac */ /* 0x000ea20008000a00 */
[----:B------:R-:W-:Y:S01]  /*72c0*/  MOV R3, 0x0 ;  /* 0x0000000000037802 */ /* 0x000fe20000000f00 */
[----:B------:R-:W-:Y:S02]  /*72d0*/  HFMA2 R12, -RZ, RZ, 0, 5.9604644775390625e-08 ;  /* 0x00000001ff0c7431 */ /* 0x000fe400000001ff */
[----:B------:R-:W-:Y:S02]  /*72e0*/  IMAD.MOV.U32 R8, RZ, RZ, 0x192 ;  /* 0x00000192ff087424 */ /* 0x000fe400078e00ff */
[----:B------:R-:W-:Y:S01]  /*72f0*/  IMAD.MOV.U32 R13, RZ, RZ, RZ ;  /* 0x000000ffff0d7224 */ /* 0x000fe200078e00ff */
[----:B------:R-:W3:Y:S01]  /*7300*/  LDCU.64 UR6, c[0x4][0x78] ;  /* 0x01000f00ff0677ac */ /* 0x000ee20008000a00 */
[----:B------:R-:W4:Y:S01]  /*7310*/  LDC.64 R2, c[0x4][R3] ;  /* 0x0100000003027b82 */ /* 0x000f220000000a00 */
[----:B------:R-:W5:Y:S01]  /*7320*/  LDCU.64 UR4, c[0x4][0x10] ;  /* 0x01000200ff0477ac */ /* 0x000f620008000a00 */
[----:B--2---:R-:W-:Y:S01]  /*7330*/  MOV R5, UR9 ;  /* 0x0000000900057c02 */ /* 0x004fe20008000f00 */
[----:B------:R-:W-:Y:S01]  /*7340*/  IMAD.U32 R4, RZ, RZ, UR8 ;  /* 0x00000008ff047e24 */ /* 0x000fe2000f8e00ff */
[----:B---3--:R-:W-:Y:S01]  /*7350*/  MOV R7, UR7 ;  /* 0x0000000700077c02 */ /* 0x008fe20008000f00 */
[----:B------:R-:W-:Y:S01]  /*7360*/  IMAD.U32 R6, RZ, RZ, UR6 ;  /* 0x00000006ff067e24 */ /* 0x000fe2000f8e00ff */
[----:B-----5:R-:W-:Y:S01]  /*7370*/  MOV R11, UR5 ;  /* 0x00000005000b7c02 */ /* 0x020fe20008000f00 */
[----:B------:R-:W-:Y:S02]  /*7380*/  IMAD.U32 R10, RZ, RZ, UR4 ;  /* 0x00000004ff0a7e24 */ /* 0x000fe4000f8e00ff */
[----:B------:R-:W-:Y:S07]  /*7390*/  LEPC R20, `(.L_x_111) ;  /* 0x000000001014794e */ /* 0x000fee0000000000 */
[----:B-1--4-:R-:W-:Y:S05]  /*73a0*/  CALL.ABS.NOINC R2 ;  /* 0x0000000002007343 */ /* 0x012fea0003c00000 */
.L_x_111:
[----:B------:R-:W-:Y:S01]  /*73b0*/  ISETP.NE.AND P0, PT, R193, RZ, PT ;  /* 0x000000ffc100720c */ /* 0x000fe20003f05270 */
[----:B------:R-:W-:Y:S05]  /*73c0*/  WARPSYNC.ALL ;  /* 0x0000000000007948 */ /* 0x000fea0003800000 */
[----:B------:R-:W-:Y:S01]  /*73d0*/  R2UR UR4, R80 ;  /* 0x00000000500472ca */ /* 0x000fe200000e0000 */
[----:B------:R-:W-:Y:S01]  /*73e0*/  BSSY.RECONVERGENT B0, `(.L_x_112) ;  /* 0x000011d000007945 */ /* 0x000fe20003800200 */
[----:B------:R-:W-:Y:S02]  /*73f0*/  F2FP.F16.E5M2.UNPACK_B R11, R149 ;  /* 0x00000095ff0b723e */ /* 0x000fe400020004ff */
[----:B------:R-:W-:Y:S02]  /*7400*/  F2FP.F16.E5M2.UNPACK_B R10, R150 ;  /* 0x00000096ff0a723e */ /* 0x000fe400020004ff */
[----:B------:R-:W-:Y:S01]  /*7410*/  F2FP.F16.E5M2.UNPACK_B R9, R151 ;  /* 0x00000097ff09723e */ /* 0x000fe200020004ff */
[--C-:B------:R-:W-:Y:S01]  /*7420*/  HADD2.F32 R83, -RZ, R11.reuse.H0_H0 ;  /* 0x2000000bff537230 */ /* 0x100fe20000004100 */
[----:B------:R-:W-:Y:S01]  /*7430*/  F2FP.F16.E5M2.UNPACK_B R8, R152 ;  /* 0x00000098ff08723e */ /* 0x000fe200020004ff */
[----:B------:R-:W-:Y:S01]  /*7440*/  HADD2.F32 R84, -RZ, R11.H1_H1 ;  /* 0x3000000bff547230 */ /* 0x000fe20000004100 */
[----:B------:R-:W-:Y:S01]  /*7450*/  F2FP.F16.E5M2.UNPACK_B R7, R153 ;  /* 0x00000099ff07723e */ /* 0x000fe200020004ff */
[--C-:B------:R-:W-:Y:S01]  /*7460*/  HADD2.F32 R87, -RZ, R10.reuse.H0_H0 ;  /* 0x2000000aff577230 */ /* 0x100fe20000004100 */
[----:B------:R-:W-:Y:S01]  /*7470*/  F2FP.F16.E5M2.UNPACK_B R6, R154 ;  /* 0x0000009aff06723e */ /* 0x000fe200020004ff */
[----:B------:R-:W-:Y:S01]  /*7480*/  HADD2.F32 R88, -RZ, R10.H1_H1 ;  /* 0x3000000aff587230 */ /* 0x000fe20000004100 */
[----:B------:R-:W-:Y:S01]  /*7490*/  F2FP.F16.E5M2.UNPACK_B R5, R155 ;  /* 0x0000009bff05723e */ /* 0x000fe200020004ff */
[--C-:B------:R-:W-:Y:S01]  /*74a0*/  HADD2.F32 R91, -RZ, R9.reuse.H0_H0 ;  /* 0x20000009ff5b7230 */ /* 0x100fe20000004100 */
[----:B-1----:R-:W-:Y:S01]  /*74b0*/  F2FP.F16.E5M2.UNPACK_B R4, R156 ;  /* 0x0000009cff04723e */ /* 0x002fe200020004ff */
[----:B------:R-:W-:Y:S01]  /*74c0*/  HADD2.F32 R92, -RZ, R9.H1_H1 ;  /* 0x30000009ff5c7230 */ /* 0x000fe20000004100 */
[-C--:B------:R-:W-:Y:S01]  /*74d0*/  F2FP.F16.E5M2.UNPACK_B R2, R148.reuse ;  /* 0x00000094ff02723e */ /* 0x080fe200020004ff */
[--C-:B------:R-:W-:Y:S01]  /*74e0*/  HADD2.F32 R95, -RZ, R8.reuse.H0_H0 ;  /* 0x20000008ff5f7230 */ /* 0x100fe20000004100 */
[----:B------:R-:W-:Y:S01]  /*74f0*/  F2FP.F16.E5M2.UNPACK_B R148, R148.H1 ;  /* 0x00000094ff94723e */ /* 0x000fe200030004ff */
[----:B------:R-:W-:Y:S01]  /*7500*/  HADD2.F32 R97, -RZ, R8.H1_H1 ;  /* 0x30000008ff617230 */ /* 0x000fe20000004100 */
[----:B------:R-:W-:Y:S01]  /*7510*/  F2FP.F16.E5M2.UNPACK_B R149, R149.H1 ;  /* 0x00000095ff95723e */ /* 0x000fe200030004ff */
[--C-:B------:R-:W-:Y:S01]  /*7520*/  HADD2.F32 R98, -RZ, R7.reuse.H0_H0 ;  /* 0x20000007ff627230 */ /* 0x100fe20000004100 */
[----:B------:R-:W-:Y:S01]  /*7530*/  F2FP.F16.E5M2.UNPACK_B R150, R150.H1 ;  /* 0x00000096ff96723e */ /* 0x000fe200030004ff */
[----:B------:R-:W-:Y:S01]  /*7540*/  HADD2.F32 R101, -RZ, R7.H1_H1 ;  /* 0x30000007ff657230 */ /* 0x000fe20000004100 */
[----:B------:R-:W-:Y:S01]  /*7550*/  F2FP.F16.E5M2.UNPACK_B R151, R151.H1 ;  /* 0x00000097ff97723e */ /* 0x000fe200030004ff */
[--C-:B------:R-:W-:Y:S01]  /*7560*/  HADD2.F32 R102, -RZ, R6.reuse.H0_H0 ;  /* 0x20000006ff667230 */ /* 0x100fe20000004100 */
[----:B------:R-:W-:Y:S01]  /*7570*/  F2FP.F16.E5M2.UNPACK_B R138, R163 ;  /* 0x000000a3ff8a723e */ /* 0x000fe200020004ff */
[----:B------:R-:W-:Y:S01]  /*7580*/  HADD2.F32 R105, -RZ, R6.H1_H1 ;  /* 0x30000006ff697230 */ /* 0x000fe20000004100 */
[----:B------:R-:W-:Y:S01]  /*7590*/  R2UR UR5, R207 ;  /* 0x00000000cf0572ca */ /* 0x000fe200000e0000 */
        /* <DEDUP_REMOVED lines=8> */
[----:B------:R-:W1:Y:S01]  /*7620*/  LDTM.x64 R4, tmem[UR4+0x40] ;  /* 0x00004004000479ee */ /* 0x000e620008340000 */
[--C-:B------:R-:W-:Y:S01]  /*7630*/  HADD2.F32 R0, -RZ, R2.reuse.H0_H0 ;  /* 0x20000002ff007230 */ /* 0x100fe20000004100 */
[----:B------:R-:W-:Y:S01]  /*7640*/  NOP ;  /* 0x0000000000007918 */ /* 0x000fe20000000000 */
[----:B------:R-:W-:Y:S01]  /*7650*/  HADD2.F32 R2, -RZ, R2.H1_H1 ;  /* 0x30000002ff027230 */ /* 0x000fe20000004100 */
[----:B------:R-:W-:Y:S01]  /*7660*/  UIADD3 UR5, UPT, UPT, UR5, 0x130, URZ ;  /* 0x0000013005057890 */ /* 0x000fe2000fffe0ff */
[--C-:B------:R-:W-:Y:S01]  /*7670*/  HADD2.F32 R86, -RZ, R149.reuse.H1_H1 ;  /* 0x30000095ff567230 */ /* 0x100fe20000004100 */
[----:B------:R-:W-:Y:S01]  /*7680*/  F2FP.F16.E5M2.UNPACK_B R132, R161 ;  /* 0x000000a1ff84723e */ /* 0x000fe200020004ff */
[--C-:B------:R-:W-:Y:S01]  /*7690*/  HADD2.F32 R114, -RZ, R116.reuse.H0_H0 ;  /* 0x20000074ff727230 */ /* 0x100fe20000004100 */
[----:B------:R-:W-:Y:S01]  /*76a0*/  UPRMT UR5, UR37, 0x654, UR5 ;  /* 0x0000065425057896 */ /* 0x000fe20008000005 */
[----:B------:R-:W-:Y:S01]  /*76b0*/  HADD2.F32 R117, -RZ, R116.H1_H1 ;  /* 0x30000074ff757230 */ /* 0x000fe20000004100 */
[----:B------:R-:W-:Y:S01]  /*76c0*/  F2FP.F16.E5M2.UNPACK_B R136, R162 ;  /* 0x000000a2ff88723e */ /* 0x000fe200020004ff */
[--C-:B------:R-:W-:Y:S01]  /*76d0*/  HADD2.F32 R118, -RZ, R120.reuse.H0_H0 ;  /* 0x20000078ff767230 */ /* 0x100fe20000004100 */
[----:B------:R-:W-:Y:S01]  /*76e0*/  F2FP.F16.E5M2.UNPACK_B R152, R152.H1 ;  /* 0x00000098ff98723e */ /* 0x000fe200030004ff */
[----:B------:R-:W-:Y:S01]  /*76f0*/  HADD2.F32 R121, -RZ, R120.H1_H1 ;  /* 0x30000078ff797230 */ /* 0x000fe20000004100 */
[----:B------:R-:W-:Y:S01]  /*7700*/  F2FP.F16.E5M2.UNPACK_B R153, R153.H1 ;  /* 0x00000099ff99723e */ /* 0x000fe200030004ff */
[--C-:B------:R-:W-:Y:S01]  /*7710*/  HADD2.F32 R122, -RZ, R124.reuse.H0_H0 ;  /* 0x2000007cff7a7230 */ /* 0x100fe20000004100 */
[----:B------:R-:W-:Y:S01]  /*7720*/  F2FP.F16.E5M2.UNPACK_B R154, R154.H1 ;  /* 0x0000009aff9a723e */ /* 0x000fe200030004ff */
[----:B-1----:R-:W-:Y:S01]  /*7730*/  SYNCS.ARRIVE.TRANS64.RED.A1T0 RZ, [UR5], RZ ;  /* 0x000000ffffff79a7 */ /* 0x002fe20008100405 */
[----:B------:R-:W-:Y:S01]  /*7740*/  HADD2.F32 R125, -RZ, R124.H1_H1 ;  /* 0x3000007cff7d7230 */ /* 0x000fe20000004100 */
[----:B------:R-:W-:Y:S01]  /*7750*/  F2FP.F16.E5M2.UNPACK_B R155, R155.H1 ;  /* 0x0000009bff9b723e */ /* 0x000fe200030004ff */
[--C-:B------:R-:W-:Y:S01]  /*7760*/  HADD2.F32 R126, -RZ, R128.reuse.H0_H0 ;  /* 0x20000080ff7e7230 */ /* 0x100fe20000004100 */
[----:B------:R-:W-:Y:S01]  /*7770*/  F2FP.F16.E5M2.UNPACK_B R156, R156.H1 ;  /* 0x0000009cff9c723e */ /* 0x000fe200030004ff */
[----:B------:R-:W-:Y:S01]  /*7780*/  HADD2.F32 R129, -RZ, R128.H1_H1 ;  /* 0x30000080ff817230 */ /* 0x000fe20000004100 */
[----:B------:R-:W-:Y:S01]  /*7790*/  F2FP.F16.E5M2.UNPACK_B R157, R157.H1 ;  /* 0x0000009dff9d723e */ /* 0x000fe200030004ff */
[C---:B------:R-:W-:Y:S01]  /*77a0*/  FMUL R4, R78.reuse, R4 ;  /* 0x000000044e047220 */ /* 0x040fe20000400000 */
[C---:B------:R-:W-:Y:S01]  /*77b0*/  FMUL R5, R78.reuse, R5 ;  /* 0x000000054e057220 */ /* 0x040fe20000400000 */
[----:B------:R-:W-:Y:S02]  /*77c0*/  HADD2.F32 R3, -RZ, R148.H0_H0 ;  /* 0x20000094ff037230 */ /* 0x000fe40000004100 */
        /* <DEDUP_REMOVED lines=9> */
[C---:B------:R-:W-:Y:S01]  /*7860*/  FMUL R2, R78.reuse, R21 ;  /* 0x000000154e027220 */ /* 0x040fe20000400000 */
[C---:B------:R-:W-:Y:S01]  /*7870*/  FMUL R21, R78.reuse, R28 ;  /* 0x0000001c4e157220 */ /* 0x040fe20000400000 */
[----:B------:R-:W-:Y:S02]  /*7880*/  HADD2.F32 R130, -RZ, R132.H0_H0 ;  /* 0x20000084ff827230 */ /* 0x000fe40000004100 */
[C---:B------:R-:W-:Y:S01]  /*7890*/  FMUL R6, R78.reuse, R6 ;  /* 0x000000064e067220 */ /* 0x040fe20000400000 */
[----:B------:R-:W-:Y:S02]  /*78a0*/  HADD2.F32 R82, -RZ, R148.H1_H1 ;  /* 0x30000094ff527230 */ /* 0x000fe40000004100 */
[C---:B------:R-:W-:Y:S01]  /*78b0*/  FMUL R7, R78.reuse, R7 ;  /* 0x000000074e077220 */ /* 0x040fe20000400000 */
[----:B------:R-:W-:Y:S02]  /*78c0*/  HADD2.F32 R85, -RZ, R149.H0_H0 ;  /* 0x20000095ff557230 */ /* 0x000fe40000004100 */
[C---:B------:R-:W-:Y:S01]  /*78d0*/  FFMA R6, R81.reuse, R3, R6 ;  /* 0x0000000351067223 */ /* 0x040fe20000000006 */
[----:B------:R-:W-:Y:S02]  /*78e0*/  HADD2.F32 R133, -RZ, R132.H1_H1 ;  /* 0x30000084ff857230 */ /* 0x000fe40000004100 */
[C---:B------:R-:W-:Y:S01]  /*78f0*/  FFMA R7, R81.reuse, R82, R7 ;  /* 0x0000005251077223 */ /* 0x040fe20000000007 */
[C---:B------:R-:W-:Y:S01]  /*7900*/  FFMA R8, R81.reuse, R83, R8 ;  /* 0x0000005351087223 */ /* 0x040fe20000000008 */
[C---:B------:R-:W-:Y:S01]  /*7910*/  FFMA R9, R81.reuse, R84, R9 ;  /* 0x0000005451097223 */ /* 0x040fe20000000009 */
[--C-:B------:R-:W-:Y:S02]  /*7920*/  HADD2.F32 R82, -RZ, R138.reuse.H0_H0 ;  /* 0x2000008aff527230 */ /* 0x100fe40000004100 */
[C---:B------:R-:W-:Y:S01]  /*7930*/  FMUL R10, R78.reuse, R10 ;  /* 0x0000000a4e0a7220 */ /* 0x040fe20000400000 */
[----:B------:R-:W-:Y:S02]  /*7940*/  HADD2.F32 R83, -RZ, R138.H1_H1 ;  /* 0x3000008aff537230 */ /* 0x000fe40000004100 */
[C---:B------:R-:W-:Y:S01]  /*7950*/  FMUL R11, R78.reuse, R11 ;  /* 0x0000000b4e0b7220 */ /* 0x040fe20000400000 */
[----:B------:R-:W-:Y:S02]  /*7960*/  HADD2.F32 R89, -RZ, R150.H0_H0 ;  /* 0x20000096ff597230 */ /* 0x000fe40000004100 */
[C---:B------:R-:W-:Y:S01]  /*7970*/  FFMA R10, R81.reuse, R85, R10 ;  /* 0x00000055510a7223 */ /* 0x040fe2000000000a */
[--C-:B------:R-:W-:Y:S02]  /*7980*/  HADD2.F32 R134, -RZ, R136.reuse.H0_H0 ;  /* 0x20000088ff867230 */ /* 0x100fe40000004100 */
[C---:B------:R-:W-:Y:S01]  /*7990*/  FFMA R11, R81.reuse, R86, R11 ;  /* 0x00000056510b7223 */ /* 0x040fe2000000000b */
[C---:B------:R-:W-:Y:S01]  /*79a0*/  FFMA R12, R81.reuse, R87, R12 ;  /* 0x00000057510c7223 */ /* 0x040fe2000000000c */
[----:B------:R-:W-:Y:S01]  /*79b0*/  FFMA R13, R81, R88, R13 ;  /* 0x00000058510d7223 */ /* 0x000fe2000000000d */
[----:B------:R-:W-:Y:S01]  /*79c0*/  F2FP.SATFINITE.E5M2.F32.PACK_AB_MERGE_C R86, R7, R6, RZ ;  /* 0x000000060756723e */ /* 0x000fe200048060ff */
[C---:B------:R-:W-:Y:S01]  /*79d0*/  FMUL R7, R78.reuse, R24 ;  /* 0x000000184e077220 */ /* 0x040fe20000400000 */
[----:B------:R-:W-:Y:S01]  /*79e0*/  F2FP.SATFINITE.E5M2.F32.PACK_AB_MERGE_C R138, R11, R10, RZ ;  /* 0x0000000a0b8a723e */ /* 0x000fe200048060ff */
[C---:B------:R-:W-:Y:S01]  /*79f0*/  FMUL R10, R78.reuse, R25 ;  /* 0x000000194e0a7220 */ /* 0x040fe20000400000 */
[C---:B------:R-:W-:Y:S01]  /*7a00*/  FMUL R25, R78.reuse, R32 ;  /* 0x000000204e197220 */ /* 0x040fe20000400000 */
[----:B------:R-:W-:Y:S02]  /*7a10*/  HADD2.F32 R137, -RZ, R136.H1_H1 ;  /* 0x30000088ff897230 */ /* 0x000fe40000004100 */
[C---:B------:R-:W-:Y:S01]  /*7a20*/  FMUL R14, R78.reuse, R14 ;  /* 0x0000000e4e0e7220 */ /* 0x040fe20000400000 */
[----:B------:R-:W-:Y:S02]  /*7a30*/  HADD2.F32 R90, -RZ, R150.H1_H1 ;  /* 0x30000096ff5a7230 */ /* 0x000fe40000004100 */
[C---:B------:R-:W-:Y:S01]  /*7a40*/  FMUL R15, R78.reuse, R15 ;  /* 0x0000000f4e0f7220 */ /* 0x040fe20000400000 */
[--C-:B------:R-:W-:Y:S02]  /*7a50*/  HADD2.F32 R93, -RZ, R151.reuse.H0_H0 ;  /* 0x20000097ff5d7230 */ /* 0x100fe40000004100 */
[C---:B------:R-:W-:Y:S01]  /*7a60*/  FFMA R14, R81.reuse, R89, R14 ;  /* 0x00000059510e7223 */ /* 0x040fe2000000000e */
[----:B------:R-:W-:Y:S02]  /*7a70*/  HADD2.F32 R94, -RZ, R151.H1_H1 ;  /* 0x30000097ff5e7230 */ /* 0x000fe40000004100 */
[C---:B------:R-:W-:Y:S01]  /*7a80*/  FFMA R15, R81.reuse, R90, R15 ;  /* 0x0000005a510f7223 */ /* 0x040fe2000000000f */
[C---:B------:R-:W-:Y:S01]  /*7a90*/  FFMA R16, R81.reuse, R91, R16 ;  /* 0x0000005b51107223 */ /* 0x040fe20000000010 */
[----:B------:R-:W-:Y:S01]  /*7aa0*/  FFMA R17, R81, R92, R17 ;  /* 0x0000005c51117223 */ /* 0x000fe20000000011 */
[C---:B------:R-:W-:Y:S01]  /*7ab0*/  FMUL R18, R78.reuse, R18 ;  /* 0x000000124e127220 */ /* 0x040fe20000400000 */
[C---:B------:R-:W-:Y:S01]  /*7ac0*/  FMUL R19, R78.reuse, R19 ;  /* 0x000000134e137220 */ /* 0x040fe20000400000 */
[--C-:B------:R-:W-:Y:S01]  /*7ad0*/  HADD2.F32 R96, -RZ, R152.reuse.H0_H0 ;  /* 0x20000098ff607230 */ /* 0x100fe20000004100 */
[----:B------:R-:W-:Y:S01]  /*7ae0*/  F2FP.SATFINITE.E5M2.F32.PACK_AB_MERGE_C R14, R15, R14, RZ ;  /* 0x0000000e0f0e723e */ /* 0x000fe200048060ff */
[C---:B------:R-:W-:Y:S01]  /*7af0*/  FFMA R18, R81.reuse, R93, R18 ;  /* 0x0000005d51127223 */ /* 0x040fe20000000012 */
[C---:B------:R-:W-:Y:S01]  /*7b00*/  FFMA R19, R81.reuse, R94, R19 ;  /* 0x0000005e51137223 */ /* 0x040fe20000000013 */
[C---:B------:R-:W-:Y:S01]  /*7b10*/  FFMA R0, R81.reuse, R95, R0 ;  /* 0x0000005f51007223 */ /* 0x040fe20000000000 */
[----:B------:R-:W-:Y:S01]  /*7b20*/  FFMA R2, R81, R97, R2 ;  /* 0x0000006151027223 */ /* 0x000fe20000000002 */
[----:B------:R-:W-:Y:S02]  /*7b30*/  HADD2.F32 R99, -RZ, R152.H1_H1 ;  /* 0x30000098ff637230 */ /* 0x000fe40000004100 */
[C---:B------:R-:W-:Y:S01]  /*7b40*/  FMUL R3, R78.reuse, R22 ;  /* 0x000000164e037220 */ /* 0x040fe20000400000 */
[----:B------:R-:W-:Y:S01]  /*7b50*/  F2FP.SATFINITE.E5M2.F32.PACK_AB_MERGE_C R18, R19, R18, RZ ;  /* 0x000000121312723e */ /* 0x000fe200048060ff */
[C---:B------:R-:W-:Y:S01]  /*7b60*/  FMUL R22, R78.reuse, R29 ;  /* 0x0000001d4e167220 */ /* 0x040fe20000400000 */
[C---:B------:R-:W-:Y:S01]  /*7b70*/  FMUL R29, R78.reuse, R36 ;  /* 0x000000244e1d7220 */ /* 0x040fe20000400000 */
[C---:B------:R-:W-:Y:S01]  /*7b80*/  FFMA R3, R81.reuse, R96, R3 ;  /* 0x0000006051037223 */ /* 0x040fe20000000003 */
[C---:B------:R-:W-:Y:S01]  /*7b90*/  FMUL R6, R78.reuse, R23 ;  /* 0x000000174e067220 */ /* 0x040fe20000400000 */
[--C-:B------:R-:W-:Y:S02]  /*7ba0*/  HADD2.F32 R100, -RZ, R153.reuse.H0_H0 ;  /* 0x20000099ff647230 */ /* 0x100fe40000004100 */
[C---:B------:R-:W-:Y:S01]  /*7bb0*/  FMUL R11, R78.reuse, R26 ;  /* 0x0000001a4e0b7220 */ /* 0x040fe20000400000 */
[----:B------:R-:W-:Y:S02]  /*7bc0*/  HADD2.F32 R103, -RZ, R153.H1_H1 ;  /* 0x30000099ff677230 */ /* 0x000fe40000004100 */
[C---:B------:R-:W-:Y:S01]  /*7bd0*/  FFMA R6, R81.reuse, R99, R6 ;  /* 0x0000006351067223 */ /* 0x040fe20000000006 */
[C---:B------:R-:W-:Y:S01]  /*7be0*/  FFMA R7, R81.reuse, R98, R7 ;  /* 0x0000006251077223 */ /* 0x040fe20000000007 */
[C---:B------:R-:W-:Y:S01]  /*7bf0*/  FFMA R10, R81.reuse, R101, R10 ;  /* 0x00000065510a7223 */ /* 0x040fe2000000000a */
[C---:B------:R-:W-:Y:S01]  /*7c00*/  FFMA R11, R81.reuse, R100, R11 ;  /* 0x00000064510b7223 */ /* 0x040fe2000000000b */
[----:B------:R-:W-:Y:S01]  /*7c10*/  FMUL R26, R78, R33 ;  /* 0x000000214e1a7220 */ /* 0x000fe20000400000 */
[----:B------:R-:W-:Y:S01]  /*7c20*/  F2FP.SATFINITE.E5M2.F32.PACK_AB_MERGE_C R3, R6, R3, RZ ;  /* 0x000000030603723e */ /* 0x000fe200048060ff */
[C---:B------:R-:W-:Y:S01]  /*7c30*/  FMUL R33, R78.reuse, R40 ;  /* 0x000000284e217220 */ /* 0x040fe20000400000 */
        /* <DEDUP_REMOVED lines=8> */
[C---:B------:R-:W-:Y:S01]  /*7cc0*/  FMUL R30, R78.reuse, R37 ;  /* 0x000000254e1e7220 */ /* 0x040fe20000400000 */
[C---:B------:R-:W-:Y:S01]  /*7cd0*/  FMUL R37, R78.reuse, R44 ;  /* 0x0000002c4e257220 */ /* 0x040fe20000400000 */
[C---:B------:R-:W-:Y:S01]  /*7ce0*/  FMUL R24, R78.reuse, R31 ;  /* 0x0000001f4e187220 */ /* 0x040fe20000400000 */
[----:B------:R-:W-:Y:S01]  /*7cf0*/  F2FP.F16.E5M2.UNPACK_B R158, R158.H1 ;  /* 0x0000009eff9e723e */ /* 0x000fe200030004ff */
[--C-:B------:R-:W-:Y:S02]  /*7d00*/  HADD2.F32 R108, -RZ, R155.reuse.H0_H0 ;  /* 0x2000009bff6c7230 */ /* 0x100fe40000004100 */
[----:B------:R-:W-:Y:S01]  /*7d10*/  FMUL R27, R78, R34 ;  /* 0x000000224e1b7220 */ /* 0x000fe20000400000 */
[----:B------:R-:W-:Y:S02]  /*7d20*/  HADD2.F32 R111, -RZ, R155.H1_H1 ;  /* 0x3000009bff6f7230 */ /* 0x000fe40000004100 */
[C---:B------:R-:W-:Y:S01]  /*7d30*/  FFMA R24, R81.reuse, R107, R24 ;  /* 0x0000006b51187223 */ /* 0x040fe20000000018 */
[----:B------:R-:W-:Y:S01]  /*7d40*/  F2FP.F16.E5M2.UNPACK_B R159, R159.H1 ;  /* 0x0000009fff9f723e */ /* 0x000fe200030004ff */
[C---:B------:R-:W-:Y:S01]  /*7d50*/  FFMA R25, R81.reuse, R106, R25 ;  /* 0x0000006a51197223 */ /* 0x040fe20000000019 */
[C---:B------:R-:W-:Y:S01]  /*7d60*/  FFMA R26, R81.reuse, R109, R26 ;  /* 0x0000006d511a7223 */ /* 0x040fe2000000001a */
[----:B------:R-:W-:Y:S01]  /*7d70*/  F2FP.F16.E5M2.UNPACK_B R160, R160.H1 ;  /* 0x000000a0ffa0723e */ /* 0x000fe200030004ff */
[C---:B------:R-:W-:Y:S01]  /*7d80*/  FFMA R27, R81.reuse, R108, R27 ;  /* 0x0000006c511b7223 */ /* 0x040fe2000000001b */
[----:B------:R-:W-:Y:S01]  /*7d90*/  F2FP.SATFINITE.E5M2.F32.PACK_AB_MERGE_C R6, R24, R23, RZ ;  /* 0x000000171806723e */ /* 0x000fe200048060ff */
[C---:B------:R-:W-:Y:S01]  /*7da0*/  FMUL R34, R78.reuse, R41 ;  /* 0x000000294e227220 */ /* 0x040fe20000400000 */
[C---:B------:R-:W-:Y:S01]  /*7db0*/  FMUL R41, R78.reuse, R48 ;  /* 0x000000304e297220 */ /* 0x040fe20000400000 */
[----:B------:R-:W-:Y:S01]  /*7dc0*/  FMUL R28, R78, R35 ;  /* 0x000000234e1c7220 */ /* 0x000fe20000400000 */
[----:B------:R-:W-:Y:S01]  /*7dd0*/  F2FP.F16.E5M2.UNPACK_B R161, R161.H1 ;  /* 0x000000a1ffa1723e */ /* 0x000fe200030004ff */
[--C-:B------:R-:W-:Y:S01]  /*7de0*/  HADD2.F32 R112, -RZ, R156.reuse.H0_H0 ;  /* 0x2000009cff707230 */ /* 0x100fe20000004100 */
[----:B------:R-:W-:Y:S01]  /*7df0*/  F2FP.SATFINITE.E5M2.F32.PACK_AB_MERGE_C R6, R22, R21, R6 ;  /* 0x000000151606723e */ /* 0x000fe20004806006 */
[C---:B------:R-:W-:Y:S01]  /*7e00*/  FFMA R28, R81.reuse, R111, R28 ;  /* 0x0000006f511c7223 */ /* 0x040fe2000000001c */
[C---:B------:R-:W-:Y:S01]  /*7e10*/  FFMA R29, R81.reuse, R110, R29 ;  /* 0x0000006e511d7223 */ /* 0x040fe2000000001d */
[C---:B------:R-:W-:Y:S01]  /*7e20*/  FFMA R30, R81.reuse, R113, R30 ;  /* 0x00000071511e7223 */ /* 0x040fe2000000001e */
[----:B------:R-:W-:Y:S02]  /*7e30*/  HADD2.F32 R115, -RZ, R156.H1_H1 ;  /* 0x3000009cff737230 */ /* 0x000fe40000004100 */
[C---:B------:R-:W-:Y:S01]  /*7e40*/  FMUL R31, R78.reuse, R38 ;  /* 0x000000264e1f7220 */ /* 0x040fe20000400000 */
[----:B------:R-:W-:Y:S01]  /*7e50*/  F2FP.F16.E5M2.UNPACK_B R162, R162.H1 ;  /* 0x000000a2ffa2723e */ /* 0x000fe200030004ff */
[C---:B------:R-:W-:Y:S01]  /*7e60*/  FMUL R38, R78.reuse, R45 ;  /* 0x0000002d4e267220 */ /* 0x040fe20000400000 */
[C---:B------:R-:W-:Y:S01]  /*7e70*/  FMUL R45, R78.reuse, R52 ;  /* 0x000000344e2d7220 */ /* 0x040fe20000400000 */
[----:B------:R-:W-:Y:S01]  /*7e80*/  F2FP.F16.E5M2.UNPACK_B R163, R163.H1 ;  /* 0x000000a3ffa3723e */ /* 0x000fe200030004ff */
[----:B------:R-:W-:Y:S01]  /*7e90*/  FFMA R31, R81, R112, R31 ;  /* 0x00000070511f7223 */ /* 0x000fe2000000001f */
[----:B------:R-:W-:Y:S01]  /*7ea0*/  FMUL R52, R78, R59 ;  /* 0x0000003b4e347220 */ /* 0x000fe20000400000 */
[----:B------:R-:W-:Y:S01]  /*7eb0*/  IADD3 R76, PT, PT, R76, 0x1, RZ ;  /* 0x000000014c4c7810 */ /* 0x000fe20007ffe0ff */
[C---:B------:R-:W-:Y:S01]  /*7ec0*/  FMUL R59, R78.reuse, R66 ;  /* 0x000000424e3b7220 */ /* 0x040fe20000400000 */
[----:B------:R-:W-:Y:S01]  /*7ed0*/  F2FP.SATFINITE.E5M2.F32.PACK_AB_MERGE_C R66, R13, R12, R14 ;  /* 0x0000000c0d42723e */ /* 0x000fe2000480600e */
[C---:B------:R-:W-:Y:S01]  /*7ee0*/  FMUL R32, R78.reuse, R39 ;  /* 0x000000274e207220 */ /* 0x040fe20000400000 */
[--C-:B------:R-:W-:Y:S02]  /*7ef0*/  HADD2.F32 R116, -RZ, R157.reuse.H0_H0 ;  /* 0x2000009dff747230 */ /* 0x100fe40000004100 */
[C---:B------:R-:W-:Y:S01]  /*7f00*/  FMUL R35, R78.reuse, R42 ;  /* 0x0000002a4e237220 */ /* 0x040fe20000400000 */
[----:B------:R-:W-:Y:S02]  /*7f10*/  HADD2.F32 R119, -RZ, R157.H1_H1 ;  /* 0x3000009dff777230 */ /* 0x000fe40000004100 */
[C---:B------:R-:W-:Y:S01]  /*7f20*/  FFMA R32, R81.reuse, R115, R32 ;  /* 0x0000007351207223 */ /* 0x040fe20000000020 */
[----:B------:R-:W-:Y:S01]  /*7f30*/  FMUL R36, R78, R43 ;  /* 0x0000002b4e247220 */ /* 0x000fe20000400000 */
[C---:B------:R-:W-:Y:S01]  /*7f40*/  FFMA R33, R81.reuse, R114, R33 ;  /* 0x0000007251217223 */ /* 0x040fe20000000021 */
[C---:B------:R-:W-:Y:S01]  /*7f50*/  FFMA R34, R81.reuse, R117, R34 ;  /* 0x0000007551227223 */ /* 0x040fe20000000022 */
[--C-:B------:R-:W-:Y:S01]  /*7f60*/  HADD2.F32 R120, -RZ, R158.reuse.H0_H0 ;  /* 0x2000009eff787230 */ /* 0x100fe20000004100 */
[----:B------:R-:W-:Y:S01]  /*7f70*/  F2FP.SATFINITE.E5M2.F32.PACK_AB_MERGE_C R32, R32, R31, RZ ;  /* 0x0000001f2020723e */ /* 0x000fe200048060ff */
[C---:B------:R-:W-:Y:S01]  /*7f80*/  FFMA R35, R81.reuse, R116, R35 ;  /* 0x0000007451237223 */ /* 0x040fe20000000023 */
[----:B------:R-:W-:Y:S02]  /*7f90*/  HADD2.F32 R123, -RZ, R158.H1_H1 ;  /* 0x3000009eff7b7230 */ /* 0x000fe40000004100 */
[----:B------:R-:W-:Y:S01]  /*7fa0*/  FMUL R39, R78, R46 ;  /* 0x0000002e4e277220 */ /* 0x000fe20000400000 */
[----:B------:R-:W-:Y:S01]  /*7fb0*/  F2FP.SATFINITE.E5M2.F32.PACK_AB_MERGE_C R32, R30, R29, R32 ;  /* 0x0000001d1e20723e */ /* 0x000fe20004806020 */
[C---:B------:R-:W-:Y:S01]  /*7fc0*/  FFMA R36, R81.reuse, R119, R36 ;  /* 0x0000007751247223 */ /* 0x040fe20000000024 */
[C---:B------:R-:W-:Y:S01]  /*7fd0*/  FMUL R40, R78.reuse, R47 ;  /* 0x0000002f4e287220 */ /* 0x040fe20000400000 */
[C---:B------:R-:W-:Y:S01]  /*7fe0*/  FFMA R37, R81.reuse, R118, R37 ;  /* 0x0000007651257223 */ /* 0x040fe20000000025 */
[C---:B------:R-:W-:Y:S01]  /*7ff0*/  FFMA R38, R81.reuse, R121, R38 ;  /* 0x0000007951267223 */ /* 0x040fe20000000026 */
[C---:B------:R-:W-:Y:S01]  /*8000*/  FMUL R42, R78.reuse, R49 ;  /* 0x000000314e2a7220 */ /* 0x040fe20000400000 */
[--C-:B------:R-:W-:Y:S02]  /*8010*/  HADD2.F32 R124, -RZ, R159.reuse.H0_H0 ;  /* 0x2000009fff7c7230 */ /* 0x100fe40000004100 */
[C---:B------:R-:W-:Y:S01]  /*8020*/  FFMA R39, R81.reuse, R120, R39 ;  /* 0x0000007851277223 */ /* 0x040fe20000000027 */
[----:B------:R-:W-:Y:S02]  /*8030*/  HADD2.F32 R127, -RZ, R159.H1_H1 ;  /* 0x3000009fff7f7230 */ /* 0x000fe40000004100 */
[C---:B------:R-:W-:Y:S01]  /*8040*/  FMUL R43, R78.reuse, R50 ;  /* 0x000000324e2b7220 */ /* 0x040fe20000400000 */
[C---:B------:R-:W-:Y:S01]  /*8050*/  FFMA R40, R81.reuse, R123, R40 ;  /* 0x0000007b51287223 */ /* 0x040fe20000000028 */
[C---:B------:R-:W-:Y:S01]  /*8060*/  FMUL R44, R78.reuse, R51 ;  /* 0x000000334e2c7220 */ /* 0x040fe20000400000 */
[C---:B------:R-:W-:Y:S01]  /*8070*/  FFMA R41, R81.reuse, R122, R41 ;  /* 0x0000007a51297223 */ /* 0x040fe20000000029 */
[C---:B------:R-:W-:Y:S01]  /*8080*/  FMUL R50, R78.reuse, R57 ;  /* 0x000000394e327220 */ /* 0x040fe20000400000 */
[C---:B------:R-:W-:Y:S01]  /*8090*/  FMUL R57, R78.reuse, R64 ;  /* 0x000000404e397220 */ /* 0x040fe20000400000 */
[----:B------:R-:W-:Y:S01]  /*80a0*/  FFMA R42, R81, R125, R42 ;  /* 0x0000007d512a7223 */ /* 0x000fe2000000002a */
[C---:B------:R-:W-:Y:S01]  /*80b0*/  FMUL R46, R78.reuse, R53 ;  /* 0x000000354e2e7220 */ /* 0x040fe20000400000 */
[--C-:B------:R-:W-:Y:S01]  /*80c0*/  HADD2.F32 R128, -RZ, R160.reuse.H0_H0 ;  /* 0x200000a0ff807230 */ /* 0x100fe20000004100 */
[----:B------:R-:W-:Y:S01]  /*80d0*/  F2FP.SATFINITE.E5M2.F32.PACK_AB_MERGE_C R64, R5, R4, R86 ;  /* 0x000000040540723e */ /* 0x000fe20004806056 */
[C---:B------:R-:W-:Y:S01]  /*80e0*/  FMUL R51, R78.reuse, R58 ;  /* 0x0000003a4e337220 */ /* 0x040fe20000400000 */
[C---:B------:R-:W-:Y:S01]  /*80f0*/  FMUL R53, R78.reuse, R60 ;  /* 0x0000003c4e357220 */ /* 0x040fe20000400000 */
[C---:B------:R-:W-:Y:S01]  /*8100*/  FFMA R43, R81.reuse, R124, R43 ;  /* 0x0000007c512b7223 */ /* 0x040fe2000000002b */
[----:B------:R-:W-:Y:S02]  /*8110*/  HADD2.F32 R131, -RZ, R160.H1_H1 ;  /* 0x300000a0ff837230 */ /* 0x000fe40000004100 */
[C---:B------:R-:W-:Y:S01]  /*8120*/  FMUL R47, R78.reuse, R54 ;  /* 0x000000364e2f7220 */ /* 0x040fe20000400000 */
[C---:B------:R-:W-:Y:S01]  /*8130*/  FMUL R58, R78.reuse, R65 ;  /* 0x000000414e3a7220 */ /* 0x040fe20000400000 */
[----:B------:R-:W-:Y:S01]  /*8140*/  FMUL R60, R78, R67 ;  /* 0x000000434e3c7220 */ /* 0x000fe20000400000 */
[----:B------:R-:W-:Y:S01]  /*8150*/  F2FP.SATFINITE.E5M2.F32.PACK_AB_MERGE_C R5, R20, R11, RZ ;  /* 0x0000000b1405723e */ /* 0x000fe200048060ff */
[----:B------:R-:W-:Y:S01]  /*8160*/  FFMA R44, R81, R127, R44 ;  /* 0x0000007f512c7223 */ /* 0x000fe2000000002c */
[C---:B------:R-:W-:Y:S01]  /*8170*/  FMUL R48, R78.reuse, R55 ;  /* 0x000000374e307220 */ /* 0x040fe20000400000 */
[----:B------:R-:W-:Y:S01]  /*8180*/  F2FP.SATFINITE.E5M2.F32.PACK_AB_MERGE_C R65, R9, R8, R138 ;  /* 0x000000080941723e */ /* 0x000fe2000480608a */
[----:B------:R-:W-:Y:S01]  /*8190*/  FFMA R45, R81, R126, R45 ;  /* 0x0000007e512d7223 */ /* 0x000fe2000000002d */
[----:B------:R-:W-:Y:S01]  /*81a0*/  F2FP.SATFINITE.E5M2.F32.PACK_AB_MERGE_C R67, R17, R16, R18 ;  /* 0x000000101143723e */ /* 0x000fe20004806012 */
[----:B------:R-:W-:Y:S01]  /*81b0*/  FMUL R49, R78, R56 ;  /* 0x000000384e317220 */ /* 0x000fe20000400000 */
[C---:B------:R-:W-:Y:S01]  /*81c0*/  FFMA R46, R81.reuse, R129, R46 ;  /* 0x00000081512e7223 */ /* 0x040fe2000000002e */
[--C-:B------:R-:W-:Y:S02]  /*81d0*/  HADD2.F32 R132, -RZ, R161.reuse.H0_H0 ;  /* 0x200000a1ff847230 */ /* 0x100fe40000004100 */
[C---:B------:R-:W-:Y:S01]  /*81e0*/  FFMA R47, R81.reuse, R128, R47 ;  /* 0x00000080512f7223 */ /* 0x040fe2000000002f */
[----:B------:R1:W-:Y:S01]  /*81f0*/  STS.128 [R172+UR49+0x6200], R64 ;  /* 0x00620040ac007988 */ /* 0x0003e20008000c31 */
[----:B------:R-:W-:Y:S01]  /*8200*/  HADD2.F32 R135, -RZ, R161.H1_H1 ;  /* 0x300000a1ff877230 */ /* 0x000fe20000004100 */
[----:B------:R-:W-:Y:S01]  /*8210*/  F2FP.SATFINITE.E5M2.F32.PACK_AB_MERGE_C R5, R10, R7, R5 ;  /* 0x000000070a05723e */ /* 0x000fe20004806005 */
[C---:B------:R-:W-:Y:S01]  /*8220*/  FFMA R48, R81.reuse, R131, R48 ;  /* 0x0000008351307223 */ /* 0x040fe20000000030 */
[----:B------:R-:W-:Y:S01]  /*8230*/  F2FP.SATFINITE.E5M2.F32.PACK_AB_MERGE_C R7, R28, R27, RZ ;  /* 0x0000001b1c07723e */ /* 0x000fe200048060ff */
        /* <DEDUP_REMOVED lines=8> */
[----:B------:R-:W-:Y:S01]  /*82c0*/  FMUL R56, R78, R63 ;  /* 0x0000003f4e387220 */ /* 0x000fe20000400000 */
[----:B------:R-:W-:Y:S01]  /*82d0*/  F2FP.SATFINITE.E5M2.F32.PACK_AB_MERGE_C R4, R2, R0, R3 ;  /* 0x000000000204723e */ /* 0x000fe20004806003 */
[C---:B------:R-:W-:Y:S01]  /*82e0*/  FFMA R53, R81.reuse, R134, R53 ;  /* 0x0000008651357223 */ /* 0x040fe20000000035 */
[----:B------:R-:W-:Y:S01]  /*82f0*/  F2FP.SATFINITE.E5M2.F32.PACK_AB_MERGE_C R7, R26, R25, R7 ;  /* 0x000000191a07723e */ /* 0x000fe20004806007 */
[C---:B------:R-:W-:Y:S01]  /*8300*/  FFMA R54, R81.reuse, R137, R54 ;  /* 0x0000008951367223 */ /* 0x040fe20000000036 */
[--C-:B------:R-:W-:Y:S02]  /*8310*/  HADD2.F32 R84, -RZ, R163.reuse.H0_H0 ;  /* 0x200000a3ff547230 */ /* 0x100fe40000004100 */
[C---:B------:R-:W-:Y:S01]  /*8320*/  FFMA R55, R81.reuse, R136, R55 ;  /* 0x0000008851377223 */ /* 0x040fe20000000037 */
[----:B------:R-:W-:Y:S01]  /*8330*/  HADD2.F32 R85, -RZ, R163.H1_H1 ;  /* 0x300000a3ff557230 */ /* 0x000fe20000004100 */
[----:B------:R1:W-:Y:S01]  /*8340*/  STS.128 [R204+0x6010], R4 ;  /* 0x00601004cc007388 */ /* 0x0003e20000000c00 */
[----:B------:R-:W-:Y:S01]  /*8350*/  F2FP.SATFINITE.E5M2.F32.PACK_AB_MERGE_C R35, R36, R35, RZ ;  /* 0x000000232423723e */ /* 0x000fe200048060ff */
[C---:B------:R-:W-:Y:S01]  /*8360*/  FFMA R56, R81.reuse, R139, R56 ;  /* 0x0000008b51387223 */ /* 0x040fe20000000038 */
[----:B------:R-:W-:Y:S01]  /*8370*/  F2FP.SATFINITE.E5M2.F32.PACK_AB_MERGE_C R39, R40, R39, RZ ;  /* 0x000000272827723e */ /* 0x000fe200048060ff */
[C---:B------:R-:W-:Y:S01]  /*8380*/  FFMA R57, R81.reuse, R82, R57 ;  /* 0x0000005251397223 */ /* 0x040fe20000000039 */
[----:B------:R-:W-:Y:S01]  /*8390*/  F2FP.SATFINITE.E5M2.F32.PACK_AB_MERGE_C R43, R44, R43, RZ ;  /* 0x0000002b2c2b723e */ /* 0x000fe200048060ff */
[C---:B------:R-:W-:Y:S01]  /*83a0*/  FFMA R58, R81.reuse, R83, R58 ;  /* 0x00000053513a7223 */ /* 0x040fe2000000003a */
[C---:B------:R-:W-:Y:S01]  /*83b0*/  FFMA R59, R81.reuse, R84, R59 ;  /* 0x00000054513b7223 */ /* 0x040fe2000000003b */
[----:B------:R-:W-:Y:S01]  /*83c0*/  F2FP.SATFINITE.E5M2.F32.PACK_AB_MERGE_C R33, R34, R33, R35 ;  /* 0x000000212221723e */ /* 0x000fe20004806023 */
        /* <DEDUP_REMOVED lines=11> */
[----:B------:R-:W-:Y:S05]  /*8480*/  F2FP.SATFINITE.E5M2.F32.PACK_AB_MERGE_C R51, R58, R57, R59 ;  /* 0x000000393a33723e */ /* 0x000fea000480603b */
        /* <DEDUP_REMOVED lines=9> */
[----:B------:R-:W-:Y:S02]  /*8520*/  UIADD3 UR8, UP0, UPT, UR52, 0x680, URZ ;  /* 0x0000068034087890 */ /* 0x000fe4000ff1e0ff */
[----:B------:R-:W-:Y:S02]  /*8530*/  UIADD3 UR5, UPT, UPT, UR41, 0x40, URZ ;  /* 0x0000004029057890 */ /* 0x000fe4000fffe0ff */
[----:B------:R-:W-:Y:S02]  /*8540*/  UIADD3 UR4, UPT, UPT, UR49, 0x6200, URZ ;  /* 0x0000620031047890 */ /* 0x000fe4000fffe0ff */
[----:B------:R-:W-:Y:S01]  /*8550*/  UIADD3.X UR9, UPT, UPT, URZ, UR53, URZ, UP0, !UPT ;  /* 0x00000035ff097290 */ /* 0x000fe200087fe4ff */
[----:B------:R-:W-:Y:S01]  /*8560*/  UMOV UR6, UR42 ;  /* 0x0000002a00067c82 */ /* 0x000fe20008000000 */
[----:B------:R-:W-:Y:S07]  /*8570*/  UMOV UR7, UR36 ;  /* 0x0000002400077c82 */ /* 0x000fee0008000000 */
[----:B------:R2:W-:Y:S01]  /*8580*/  UTMASTG.3D [UR4], [UR8] ;  /* 0x00000004080073b5 */ /* 0x0005e20008010000 */
[----:B------:R0:W-:Y:S01]  /*8590*/  UTMACMDFLUSH ;  /* 0x00000000000079b7 */ /* 0x0001e20000000000 */
[----:B--2---:R-:W-:Y:S04]  /*85a0*/  DEPBAR.LE SB0, 0x1 ;  /* 0x000080400000791a */ /* 0x004fe80000000000 */
.L_x_113:
[----:B------:R-:W-:Y:S05]  /*85b0*/  BSYNC.RECONVERGENT B0 ;  /* 0x0000000000007941 */ /* 0x000fea0003800200 */
.L_x_112:
[----:B------:R-:W-:Y:S01]  /*85c0*/  BAR.SYNC.DEFER_BLOCKING 0x1, 0x80 ;  /* 0x0042000000007b1d */ /* 0x000fe20000010000 */
[----:B------:R-:W-:Y:S01]  /*85d0*/  ISETP.NE.AND P2, PT, R194, RZ, PT ;  /* 0x000000ffc200720c */ /* 0x000fe20003f45270 */
[----:B------:R-:W-:Y:S01]  /*85e0*/  IMAD.IADD R20, R75, 0x1, R147 ;  /* 0x000000014b147824 */ /* 0x000fe200078e0293 */
[----:B------:R-:W-:Y:S01]  /*85f0*/  ISETP.NE.AND P0, PT, R195, 0x2, PT ;  /* 0x00000002c300780c */ /* 0x000fe20003f05270 */
[----:B------:R-:W-:Y:S01]  /*8600*/  IMAD.IADD R21, R77, 0x1, R170 ;  /* 0x000000014d157824 */ /* 0x000fe200078e02aa */
[----:B------:R-:W-:Y:S02]  /*8610*/  ISETP.NE.AND P1, PT, R76, 0x4, PT ;  /* 0x000000044c00780c */ /* 0x000fe40003f25270 */
[----:B------:R-:W-:Y:S02]  /*8620*/  SEL R3, RZ, 0x1, P0 ;  /* 0x00000001ff037807 */ /* 0x000fe40000000000 */
[----:B------:R-:W-:Y:S02]  /*8630*/  SEL R0, RZ, 0x1, P1 ;  /* 0x00000001ff007807 */ /* 0x000fe40000800000 */
[----:B------:R-:W-:Y:S02]  /*8640*/  LOP3.LUT R182, R182, R3, RZ, 0x3c, !PT ;  /* 0x00000003b6b67212 */ /* 0x000fe400078e3cff */
[----:B------:R-:W-:Y:S02]  /*8650*/  LOP3.LUT R183, R183, R0, RZ, 0x3c, !PT ;  /* 0x00000000b7b77212 */ /* 0x000fe400078e3cff */
[----:B------:R-:W-:Y:S02]  /*8660*/  @P2 R2UR UR36, R179 ;  /* 0x00000000b32422ca */ /* 0x000fe400000e0000 */
[----:B------:R-:W-:Y:S02]  /*8670*/  SEL R195, R195, RZ, P0 ;  /* 0x000000ffc3c37207 */ /* 0x000fe40000000000 */
[----:B------:R-:W-:Y:S01]  /*8680*/  SEL R76, R76, RZ, P1 ;  /* 0x000000ff4c4c7207 */ /* 0x000fe20000800000 */
[----:B------:R-:W-:Y:S10]  /*8690*/  @P2 BRA `(.L_x_114) ;  /* 0xffffffc400bc2947 */ /* 0x000ff4000383ffff */
[----:B------:R-:W-:Y:S05]  /*86a0*/  EXIT ;  /* 0x000000000000794d */ /* 0x000fea0003800000 */
.L_x_20:
[----:B--2---:R2:W1:Y:S02]  /*86b0*/  SYNCS.PHASECHK.TRANS64.TRYWAIT P0, [R3+URZ+0x160], R2 ;  /* 0x00016002030075a7 */ /* 0x00446400080011ff */
[----:B-1----:R-:W-:Y:S05]  /*86c0*/  @!P0 NANOSLEEP.SYNCS 0x989680 ;  /* 0x009896800000895d */ /* 0x002fea0003900000 */
[----:B------:R-:W1:Y:S02]  /*86d0*/  @!P0 SYNCS.PHASECHK.TRANS64 P0, [R3+URZ+0x160], R2 ;  /* 0x00016002030085a7 */ /* 0x000e6400080010ff */
[----:B-1----:R-:W-:Y:S05]  /*86e0*/  @!P0 BRA `(.L_x_20) ;  /* 0xfffffffc00f08947 */ /* 0x002fea000383ffff */
[----:B------:R-:W-:Y:S05]  /*86f0*/  BRA `(.L_x_115) ;  /* 0xffffff8c00f47947 */ /* 0x000fea000383ffff */
.L_x_23:
[----:B-1----:R-:W-:-:S07]  /*8700*/  MOV R2, UR33 ;  /* 0x0000002100027c02 */ /* 0x002fce0008000f00 */
.L_x_116:
[----:B-1----:R1:W2:Y:S02]  /*8710*/  SYNCS.PHASECHK.TRANS64.TRYWAIT P0, [R2+URZ+0x60], R5 ;  /* 0x00006005020075a7 */ /* 0x0022a400080011ff */
[----:B--2---:R-:W-:Y:S05]  /*8720*/  @!P0 NANOSLEEP.SYNCS 0x989680 ;  /* 0x009896800000895d */ /* 0x004fea0003900000 */
[----:B------:R-:W2:Y:S02]  /*8730*/  @!P0 SYNCS.PHASECHK.TRANS64 P0, [R2+URZ+0x60], R5 ;  /* 0x00006005020085a7 */ /* 0x000ea400080010ff */
[----:B--2---:R-:W-:Y:S05]  /*8740*/  @!P0 BRA `(.L_x_116) ;  /* 0xfffffffc00f08947 */ /* 0x004fea000383ffff */
[----:B------:R-:W-:Y:S05]  /*8750*/  BRA `(.L_x_22) ;  /* 0xffffff9000447947 */ /* 0x000fea000383ffff */
.L_x_29:
[----:B-1----:R-:W-:-:S07]  /*8760*/  MOV R2, UR17 ;  /* 0x0000001100027c02 */ /* 0x002fce0008000f00 */
.L_x_117:
[----:B-1----:R1:W2:Y:S02]  /*8770*/  SYNCS.PHASECHK.TRANS64.TRYWAIT P0, [R2+URZ+0x60], R5 ;  /* 0x00006005020075a7 */ /* 0x0022a400080011ff */
[----:B--2---:R-:W-:Y:S05]  /*8780*/  @!P0 NANOSLEEP.SYNCS 0x989680 ;  /* 0x009896800000895d */ /* 0x004fea0003900000 */
[----:B------:R-:W2:Y:S02]  /*8790*/  @!P0 SYNCS.PHASECHK.TRANS64 P0, [R2+URZ+0x60], R5 ;  /* 0x00006005020085a7 */ /* 0x000ea400080010ff */
[----:B--2---:R-:W-:Y:S05]  /*87a0*/  @!P0 BRA `(.L_x_117) ;  /* 0xfffffffc00f08947 */ /* 0x004fea000383ffff */
[----:B------:R-:W-:Y:S05]  /*87b0*/  BRA `(.L_x_28) ;  /* 0xffffff9000e87947 */ /* 0x000fea000383ffff */
.L_x_33:
[----:B-1----:R1:W2:Y:S02]  /*87c0*/  SYNCS.PHASECHK.TRANS64.TRYWAIT P0, [R2+URZ+0xf0], R3 ;  /* 0x0000f003020075a7 */ /* 0x0022a400080011ff */
[----:B--2---:R-:W-:Y:S05]  /*87d0*/  @!P0 NANOSLEEP.SYNCS 0x989680 ;  /* 0x009896800000895d */ /* 0x004fea0003900000 */
[----:B------:R-:W2:Y:S02]  /*87e0*/  @!P0 SYNCS.PHASECHK.TRANS64 P0, [R2+URZ+0xf0], R3 ;  /* 0x0000f003020085a7 */ /* 0x000ea400080010ff */
[----:B--2---:R-:W-:Y:S05]  /*87f0*/  @!P0 BRA `(.L_x_33) ;  /* 0xfffffffc00f08947 */ /* 0x004fea000383ffff */
[----:B------:R-:W-:Y:S05]  /*8800*/  BRA `(.L_x_118) ;  /* 0xffffff9400747947 */ /* 0x000fea000383ffff */
.L_x_37:
[----:B----4-:R-:W-:-:S07]  /*8810*/  MOV R0, UR5 ;  /* 0x0000000500007c02 */ /* 0x010fce0008000f00 */
.L_x_119:
[----:B-1----:R1:W2:Y:S02]  /*8820*/  SYNCS.PHASECHK.TRANS64.TRYWAIT P0, [R0+URZ], R3 ;  /* 0x00000003000075a7 */ /* 0x0022a400080011ff */
[----:B--2---:R-:W-:Y:S05]  /*8830*/  @!P0 NANOSLEEP.SYNCS 0x989680 ;  /* 0x009896800000895d */ /* 0x004fea0003900000 */
[----:B------:R-:W2:Y:S02]  /*8840*/  @!P0 SYNCS.PHASECHK.TRANS64 P0, [R0+URZ], R3 ;  /* 0x00000003000085a7 */ /* 0x000ea400080010ff */
[----:B--2---:R-:W-:Y:S05]  /*8850*/  @!P0 BRA `(.L_x_119) ;  /* 0xfffffffc00f08947 */ /* 0x004fea000383ffff */
[----:B------:R-:W-:Y:S05]  /*8860*/  BRA `(.L_x_120) ;  /* 0xffffff9800e47947 */ /* 0x000fea000383ffff */
.L_x_38:
[----:B----4-:R-:W-:-:S07]  /*8870*/  MOV R0, UR5 ;  /* 0x0000000500007c02 */ /* 0x010fce0008000f00 */
.L_x_121:
[----:B-1----:R1:W2:Y:S02]  /*8880*/  SYNCS.PHASECHK.TRANS64.TRYWAIT P0, [R0+URZ], R3 ;  /* 0x00000003000075a7 */ /* 0x0022a400080011ff */
[----:B--2---:R-:W-:Y:S05]  /*8890*/  @!P0 NANOSLEEP.SYNCS 0x989680 ;  /* 0x009896800000895d */ /* 0x004fea0003900000 */
[----:B------:R-:W2:Y:S02]  /*88a0*/  @!P0 SYNCS.PHASECHK.TRANS64 P0, [R0+URZ], R3 ;  /* 0x00000003000085a7 */ /* 0x000ea400080010ff */
[----:B--2---:R-:W-:Y:S05]  /*88b0*/  @!P0 BRA `(.L_x_121) ;  /* 0xfffffffc00f08947 */ /* 0x004fea000383ffff */
[----:B------:R-:W-:Y:S05]  /*88c0*/  BRA `(.L_x_122) ;  /* 0xffffff9800f07947 */ /* 0x000fea000383ffff */
.L_x_39:
[----:B----4-:R-:W-:-:S07]  /*88d0*/  MOV R0, UR5 ;  /* 0x0000000500007c02 */ /* 0x010fce0008000f00 */
.L_x_123:
[----:B-1----:R1:W2:Y:S02]  /*88e0*/  SYNCS.PHASECHK.TRANS64.TRYWAIT P0, [R0+URZ], R3 ;  /* 0x00000003000075a7 */ /* 0x0022a400080011ff */
[----:B--2---:R-:W-:Y:S05]  /*88f0*/  @!P0 NANOSLEEP.SYNCS 0x989680 ;  /* 0x009896800000895d */ /* 0x004fea0003900000 */
[----:B------:R-:W2:Y:S02]  /*8900*/  @!P0 SYNCS.PHASECHK.TRANS64 P0, [R0+URZ], R3 ;  /* 0x00000003000085a7 */ /* 0x000ea400080010ff */
[----:B--2---:R-:W-:Y:S05]  /*8910*/  @!P0 BRA `(.L_x_123) ;  /* 0xfffffffc00f08947 */ /* 0x004fea000383ffff */
[----:B------:R-:W-:Y:S05]  /*8920*/  BRA `(.L_x_124) ;  /* 0xffffff9800fc7947 */ /* 0x000fea000383ffff */
.L_x_40:
[----:B----4-:R-:W-:-:S07]  /*8930*/  MOV R0, UR5 ;  /* 0x0000000500007c02 */ /* 0x010fce0008000f00 */
.L_x_125:
[----:B-1----:R1:W2:Y:S02]  /*8940*/  SYNCS.PHASECHK.TRANS64.TRYWAIT P0, [R0+URZ], R3 ;  /* 0x00000003000075a7 */ /* 0x0022a400080011ff */
[----:B--2---:R-:W-:Y:S05]  /*8950*/  @!P0 NANOSLEEP.SYNCS 0x989680 ;  /* 0x009896800000895d */ /* 0x004fea0003900000 */
[----:B------:R-:W2:Y:S02]  /*8960*/  @!P0 SYNCS.PHASECHK.TRANS64 P0, [R0+URZ], R3 ;  /* 0x00000003000085a7 */ /* 0x000ea400080010ff */
[----:B--2---:R-:W-:Y:S05]  /*8970*/  @!P0 BRA `(.L_x_125) ;  /* 0xfffffffc00f08947 */ /* 0x004fea000383ffff */
[----:B------:R-:W-:Y:S05]  /*8980*/  BRA `(.L_x_126) ;  /* 0xffffff9c00087947 */ /* 0x000fea000383ffff */
.L_x_41:
[----:B----4-:R-:W-:-:S07]  /*8990*/  MOV R0, UR5 ;  /* 0x0000000500007c02 */ /* 0x010fce0008000f00 */
.L_x_127:
[----:B-1----:R1:W2:Y:S02]  /*89a0*/  SYNCS.PHASECHK.TRANS64.TRYWAIT P0, [R0+URZ], R3 ;  /* 0x00000003000075a7 */ /* 0x0022a400080011ff */
[----:B--2---:R-:W-:Y:S05]  /*89b0*/  @!P0 NANOSLEEP.SYNCS 0x989680 ;  /* 0x009896800000895d */ /* 0x004fea0003900000 */
[----:B------:R-:W2:Y:S02]  /*89c0*/  @!P0 SYNCS.PHASECHK.TRANS64 P0, [R0+URZ], R3 ;  /* 0x00000003000085a7 */ /* 0x000ea400080010ff */
[----:B--2---:R-:W-:Y:S05]  /*89d0*/  @!P0 BRA `(.L_x_127) ;  /* 0xfffffffc00f08947 */ /* 0x004fea000383ffff */
[----:B------:R-:W-:Y:S05]  /*89e0*/  BRA `(.L_x_128) ;  /* 0xffffff9c00147947 */ /* 0x000fea000383ffff */
.L_x_42:
[----:B----4-:R-:W-:-:S07]  /*89f0*/  MOV R0, UR5 ;  /* 0x0000000500007c02 */ /* 0x010fce0008000f00 */
.L_x_129:
[----:B-1----:R1:W2:Y:S02]  /*8a00*/  SYNCS.PHASECHK.TRANS64.TRYWAIT P0, [R0+URZ], R3 ;  /* 0x00000003000075a7 */ /* 0x0022a400080011ff */
[----:B--2---:R-:W-:Y:S05]  /*8a10*/  @!P0 NANOSLEEP.SYNCS 0x989680 ;  /* 0x009896800000895d */ /* 0x004fea0003900000 */
[----:B------:R-:W2:Y:S02]  /*8a20*/  @!P0 SYNCS.PHASECHK.TRANS64 P0, [R0+URZ], R3 ;  /* 0x00000003000085a7 */ /* 0x000ea400080010ff */
[----:B--2---:R-:W-:Y:S05]  /*8a30*/  @!P0 BRA `(.L_x_129) ;  /* 0xfffffffc00f08947 */ /* 0x004fea000383ffff */
[----:B------:R-:W-:Y:S05]  /*8a40*/  BRA `(.L_x_130) ;  /* 0xffffff9c00207947 */ /* 0x000fea000383ffff */
.L_x_43:
[----:B----4-:R-:W-:-:S07]  /*8a50*/  MOV R0, UR5 ;  /* 0x0000000500007c02 */ /* 0x010fce0008000f00 */
.L_x_131:
[----:B-1----:R1:W2:Y:S02]  /*8a60*/  SYNCS.PHASECHK.TRANS64.TRYWAIT P0, [R0+URZ], R3 ;  /* 0x00000003000075a7 */ /* 0x0022a400080011ff */
[----:B--2---:R-:W-:Y:S05]  /*8a70*/  @!P0 NANOSLEEP.SYNCS 0x989680 ;  /* 0x009896800000895d */ /* 0x004fea0003900000 */
[----:B------:R-:W2:Y:S02]  /*8a80*/  @!P0 SYNCS.PHASECHK.TRANS64 P0, [R0+URZ], R3 ;  /* 0x00000003000085a7 */ /* 0x000ea400080010ff */
[----:B--2---:R-:W-:Y:S05]  /*8a90*/  @!P0 BRA `(.L_x_131) ;  /* 0xfffffffc00f08947 */ /* 0x004fea000383ffff */
[----:B------:R-:W-:Y:S05]  /*8aa0*/  BRA `(.L_x_132) ;  /* 0xffffff9c002c7947 */ /* 0x000fea000383ffff */
.L_x_44:
[----:B----4-:R-:W-:-:S07]  /*8ab0*/  MOV R0, UR5 ;  /* 0x0000000500007c02 */ /* 0x010fce0008000f00 */
.L_x_133:
[----:B-1----:R1:W2:Y:S02]  /*8ac0*/  SYNCS.PHASECHK.TRANS64.TRYWAIT P0, [R0+URZ], R3 ;  /* 0x00000003000075a7 */ /* 0x0022a400080011ff */
[----:B--2---:R-:W-:Y:S05]  /*8ad0*/  @!P0 NANOSLEEP.SYNCS 0x989680 ;  /* 0x009896800000895d */ /* 0x004fea0003900000 */
[----:B------:R-:W2:Y:S02]  /*8ae0*/  @!P0 SYNCS.PHASECHK.TRANS64 P0, [R0+URZ], R3 ;  /* 0x00000003000085a7 */ /* 0x000ea400080010ff */
[----:B--2---:R-:W-:Y:S05]  /*8af0*/  @!P0 BRA `(.L_x_133) ;  /* 0xfffffffc00f08947 */ /* 0x004fea000383ffff */
[----:B------:R-:W-:Y:S05]  /*8b00*/  BRA `(.L_x_134) ;  /* 0xffffff9c00387947 */ /* 0x000fea000383ffff */
.L_x_45:
[----:B----4-:R-:W-:-:S07]  /*8b10*/  MOV R0, UR5 ;  /* 0x0000000500007c02 */ /* 0x010fce0008000f00 */
.L_x_135:
[----:B-1----:R1:W2:Y:S02]  /*8b20*/  SYNCS.PHASECHK.TRANS64.TRYWAIT P0, [R0+URZ], R3 ;  /* 0x00000003000075a7 */ /* 0x0022a400080011ff */
[----:B--2---:R-:W-:Y:S05]  /*8b30*/  @!P0 NANOSLEEP.SYNCS 0x989680 ;  /* 0x009896800000895d */ /* 0x004fea0003900000 */
[----:B------:R-:W2:Y:S02]  /*8b40*/  @!P0 SYNCS.PHASECHK.TRANS64 P0, [R0+URZ], R3 ;  /* 0x00000003000085a7 */ /* 0x000ea400080010ff */
[----:B--2---:R-:W-:Y:S05]  /*8b50*/  @!P0 BRA `(.L_x_135) ;  /* 0xfffffffc00f08947 */ /* 0x004fea000383ffff */
[----:B------:R-:W-:Y:S05]  /*8b60*/  BRA `(.L_x_136) ;  /* 0xffffff9c00447947 */ /* 0x000fea000383ffff */
.L_x_46:
[----:B----4-:R-:W-:-:S07]  /*8b70*/  MOV R0, UR5 ;  /* 0x0000000500007c02 */ /* 0x010fce0008000f00 */
.L_x_137:
[----:B-1----:R1:W2:Y:S02]  /*8b80*/  SYNCS.PHASECHK.TRANS64.TRYWAIT P0, [R0+URZ], R3 ;  /* 0x00000003000075a7 */ /* 0x0022a400080011ff */
[----:B--2---:R-:W-:Y:S05]  /*8b90*/  @!P0 NANOSLEEP.SYNCS 0x989680 ;  /* 0x009896800000895d */ /* 0x004fea0003900000 */
[----:B------:R-:W2:Y:S02]  /*8ba0*/  @!P0 SYNCS.PHASECHK.TRANS64 P0, [R0+URZ], R3 ;  /* 0x00000003000085a7 */ /* 0x000ea400080010ff */
[----:B--2---:R-:W-:Y:S05]  /*8bb0*/  @!P0 BRA `(.L_x_137) ;  /* 0xfffffffc00f08947 */ /* 0x004fea000383ffff */
[----:B------:R-:W-:Y:S05]  /*8bc0*/  BRA `(.L_x_138) ;  /* 0xffffff9c00507947 */ /* 0x000fea000383ffff */
.L_x_47:
[----:B----4-:R-:W-:-:S07]  /*8bd0*/  MOV R0, UR5 ;  /* 0x0000000500007c02 */ /* 0x010fce0008000f00 */
.L_x_139:
[----:B-1----:R1:W2:Y:S02]  /*8be0*/  SYNCS.PHASECHK.TRANS64.TRYWAIT P0, [R0+URZ], R3 ;  /* 0x00000003000075a7 */ /* 0x0022a400080011ff */
[----:B--2---:R-:W-:Y:S05]  /*8bf0*/  @!P0 NANOSLEEP.SYNCS 0x989680 ;  /* 0x009896800000895d */ /* 0x004fea0003900000 */
[----:B------:R-:W2:Y:S02]  /*8c00*/  @!P0 SYNCS.PHASECHK.TRANS64 P0, [R0+URZ], R3 ;  /* 0x00000003000085a7 */ /* 0x000ea400080010ff */
[----:B--2---:R-:W-:Y:S05]  /*8c10*/  @!P0 BRA `(.L_x_139) ;  /* 0xfffffffc00f08947 */ /* 0x004fea000383ffff */
[----:B------:R-:W-:Y:S05]  /*8c20*/  BRA `(.L_x_140) ;  /* 0xffffff9c005c7947 */ /* 0x000fea000383ffff */
.L_x_50:
[----:B-1----:R1:W2:Y:S02]  /*8c30*/  SYNCS.PHASECHK.TRANS64.TRYWAIT P0, [R0+URZ+0x150], R5 ;  /* 0x00015005000075a7 */ /* 0x0022a400080011ff */
[----:B--2---:R-:W-:Y:S05]  /*8c40*/  @!P0 NANOSLEEP.SYNCS 0x989680 ;  /* 0x009896800000895d */ /* 0x004fea0003900000 */
[----:B------:R-:W2:Y:S02]  /*8c50*/  @!P0 SYNCS.PHASECHK.TRANS64 P0, [R0+URZ+0x150], R5 ;  /* 0x00015005000085a7 */ /* 0x000ea400080010ff */
[----:B--2---:R-:W-:Y:S05]  /*8c60*/  @!P0 BRA `(.L_x_50) ;  /* 0xfffffffc00f08947 */ /* 0x004fea000383ffff */
[----:B------:R-:W-:Y:S05]  /*8c70*/  BRA `(.L_x_141) ;  /* 0xffffff9c00b87947 */ /* 0x000fea000383ffff */
.L_x_51:
[----:B------:R-:W-:-:S07]  /*8c80*/  MOV R0, UR5 ;  /* 0x0000000500007c02 */ /* 0x000fce0008000f00 */
.L_x_142:
[----:B-1----:R1:W2:Y:S02]  /*8c90*/  SYNCS.PHASECHK.TRANS64.TRYWAIT P0, [R0+URZ+0x100], R5 ;  /* 0x00010005000075a7 */ /* 0x0022a400080011ff */
[----:B--2---:R-:W-:Y:S05]  /*8ca0*/  @!P0 NANOSLEEP.SYNCS 0x989680 ;  /* 0x009896800000895d */ /* 0x004fea0003900000 */
[----:B------:R-:W2:Y:S02]  /*8cb0*/  @!P0 SYNCS.PHASECHK.TRANS64 P0, [R0+URZ+0x100], R5 ;  /* 0x00010005000085a7 */ /* 0x000ea400080010ff */
[----:B--2---:R-:W-:Y:S05]  /*8cc0*/  @!P0 BRA `(.L_x_142) ;  /* 0xfffffffc00f08947 */ /* 0x004fea000383ffff */
[----:B------:R-:W-:Y:S05]  /*8cd0*/  BRA `(.L_x_143) ;  /* 0xffffff9c00c87947 */ /* 0x000fea000383ffff */
.L_x_52:
[----:B-1----:R1:W2:Y:S02]  /*8ce0*/  SYNCS.PHASECHK.TRANS64.TRYWAIT P1, [R0+URZ+0xf0], R5 ;  /* 0x0000f005000075a7 */ /* 0x0022a400080211ff */
[----:B--2---:R-:W-:Y:S05]  /*8cf0*/  @!P1 NANOSLEEP.SYNCS 0x989680 ;  /* 0x009896800000995d */ /* 0x004fea0003900000 */
[----:B------:R-:W2:Y:S02]  /*8d00*/  @!P1 SYNCS.PHASECHK.TRANS64 P1, [R0+URZ+0xf0], R5 ;  /* 0x0000f005000095a7 */ /* 0x000ea400080210ff */
[----:B--2---:R-:W-:Y:S05]  /*8d10*/  @!P1 BRA `(.L_x_52) ;  /* 0xfffffffc00f09947 */ /* 0x004fea000383ffff */
[----:B------:R-:W-:Y:S05]  /*8d20*/  BRA `(.L_x_144) ;  /* 0xffffff9c00f87947 */ /* 0x000fea000383ffff */
.L_x_55:
[----:B------:R-:W-:-:S07]  /*8d30*/  MOV R0, UR5 ;  /* 0x0000000500007c02 */ /* 0x000fce0008000f00 */
.L_x_145:
[----:B-1----:R1:W2:Y:S02]  /*8d40*/  SYNCS.PHASECHK.TRANS64.TRYWAIT P0, [R0+URZ+0x100], R3 ;  /* 0x00010003000075a7 */ /* 0x0022a400080011ff */
[----:B--2---:R-:W-:Y:S05]  /*8d50*/  @!P0 NANOSLEEP.SYNCS 0x989680 ;  /* 0x009896800000895d */ /* 0x004fea0003900000 */
[----:B------:R-:W2:Y:S02]  /*8d60*/  @!P0 SYNCS.PHASECHK.TRANS64 P0, [R0+URZ+0x100], R3 ;  /* 0x00010003000085a7 */ /* 0x000ea400080010ff */
[----:B--2---:R-:W-:Y:S05]  /*8d70*/  @!P0 BRA `(.L_x_145) ;  /* 0xfffffffc00f08947 */ /* 0x004fea000383ffff */
[----:B------:R-:W-:Y:S05]  /*8d80*/  BRA `(.L_x_54) ;  /* 0xffffffa0004c7947 */ /* 0x000fea000383ffff */
.L_x_62:
[----:B-1----:R1:W2:Y:S02]  /*8d90*/  SYNCS.PHASECHK.TRANS64.TRYWAIT P1, [R0+URZ+0xf0], R5 ;  /* 0x0000f005000075a7 */ /* 0x0022a400080211ff */
[----:B--2---:R-:W-:Y:S05]  /*8da0*/  @!P1 NANOSLEEP.SYNCS 0x989680 ;  /* 0x009896800000995d */ /* 0x004fea0003900000 */
[----:B------:R-:W2:Y:S02]  /*8db0*/  @!P1 SYNCS.PHASECHK.TRANS64 P1, [R0+URZ+0xf0], R5 ;  /* 0x0000f005000095a7 */ /* 0x000ea400080210ff */
[----:B--2---:R-:W-:Y:S05]  /*8dc0*/  @!P1 BRA `(.L_x_62) ;  /* 0xfffffffc00f09947 */ /* 0x004fea000383ffff */
[----:B------:R-:W-:Y:S05]  /*8dd0*/  BRA `(.L_x_146) ;  /* 0xffffffa400a87947 */ /* 0x000fea000383ffff */
.L_x_63:
[----:B------:R-:W-:-:S07]  /*8de0*/  MOV R3, UR8 ;  /* 0x0000000800037c02 */ /* 0x000fce0008000f00 */
.L_x_147:
[----:B-1----:R1:W2:Y:S02]  /*8df0*/  SYNCS.PHASECHK.TRANS64.TRYWAIT P0, [R3+URZ+0x130], R0 ;  /* 0x00013000030075a7 */ /* 0x0022a400080011ff */
[----:B--2---:R-:W-:Y:S05]  /*8e00*/  @!P0 NANOSLEEP.SYNCS 0x989680 ;  /* 0x009896800000895d */ /* 0x004fea0003900000 */
[----:B------:R-:W2:Y:S02]  /*8e10*/  @!P0 SYNCS.PHASECHK.TRANS64 P0, [R3+URZ+0x130], R0 ;  /* 0x00013000030085a7 */ /* 0x000ea400080010ff */
[----:B--2---:R-:W-:Y:S05]  /*8e20*/  @!P0 BRA `(.L_x_147) ;  /* 0xfffffffc00f08947 */ /* 0x004fea000383ffff */
[----:B------:R-:W-:Y:S05]  /*8e30*/  BRA `(.L_x_148) ;  /* 0xffffffa400e07947 */ /* 0x000fea000383ffff */
.L_x_66:
[----:B------:R-:W-:Y:S07]  /*8e40*/  MOV R0, UR7 ;  /* 0x0000000700007c02 */ /* 0x000fee0008000f00 */
.L_x_149:
[----:B-1----:R1:W2:Y:S02]  /*8e50*/  SYNCS.PHASECHK.TRANS64.TRYWAIT P0, [R0+URZ], R3 ;  /* 0x00000003000075a7 */ /* 0x0022a400080011ff */
[----:B--2---:R-:W-:Y:S05]  /*8e60*/  @!P0 NANOSLEEP.SYNCS 0x989680 ;  /* 0x009896800000895d */ /* 0x004fea0003900000 */
[----:B------:R-:W2:Y:S02]  /*8e70*/  @!P0 SYNCS.PHASECHK.TRANS64 P0, [R0+URZ], R3 ;  /* 0x00000003000085a7 */ /* 0x000ea400080010ff */
[----:B--2---:R-:W-:Y:S05]  /*8e80*/  @!P0 BRA `(.L_x_149) ;  /* 0xfffffffc00f08947 */ /* 0x004fea000383ffff */
[----:B------:R-:W-:Y:S05]  /*8e90*/  BRA `(.L_x_65) ;  /* 0xffffffa400fc7947 */ /* 0x000fea000383ffff */
.L_x_69:
[----:B------:R-:W-:-:S07]  /*8ea0*/  MOV R0, UR5 ;  /* 0x0000000500007c02 */ /* 0x000fce0008000f00 */
.L_x_150:
[----:B--2---:R2:W3:Y:S02]  /*8eb0*/  SYNCS.PHASECHK.TRANS64.TRYWAIT P0, [R0+URZ], R3 ;  /* 0x00000003000075a7 */ /* 0x0044e400080011ff */
[----:B---3--:R-:W-:Y:S05]  /*8ec0*/  @!P0 NANOSLEEP.SYNCS 0x989680 ;  /* 0x009896800000895d */ /* 0x008fea0003900000 */
[----:B------:R-:W3:Y:S02]  /*8ed0*/  @!P0 SYNCS.PHASECHK.TRANS64 P0, [R0+URZ], R3 ;  /* 0x00000003000085a7 */ /* 0x000ee400080010ff */
[----:B---3--:R-:W-:Y:S05]  /*8ee0*/  @!P0 BRA `(.L_x_150) ;  /* 0xfffffffc00f08947 */ /* 0x008fea000383ffff */
[----:B------:R-:W-:Y:S05]  /*8ef0*/  BRA `(.L_x_151) ;  /* 0xffffffa800b07947 */ /* 0x000fea000383ffff */
.L_x_70:
[----:B------:R-:W-:-:S07]  /*8f00*/  MOV R0, UR5 ;  /* 0x0000000500007c02 */ /* 0x000fce0008000f00 */
.L_x_152:
[----:B-1----:R1:W2:Y:S02]  /*8f10*/  SYNCS.PHASECHK.TRANS64.TRYWAIT P0, [R0+URZ], R3 ;  /* 0x00000003000075a7 */ /* 0x0022a400080011ff */
[----:B--2---:R-:W-:Y:S05]  /*8f20*/  @!P0 NANOSLEEP.SYNCS 0x989680 ;  /* 0x009896800000895d */ /* 0x004fea0003900000 */
[----:B------:R-:W2:Y:S02]  /*8f30*/  @!P0 SYNCS.PHASECHK.TRANS64 P0, [R0+URZ], R3 ;  /* 0x00000003000085a7 */ /* 0x000ea400080010ff */
[----:B--2---:R-:W-:Y:S05]  /*8f40*/  @!P0 BRA `(.L_x_152) ;  /* 0xfffffffc00f08947 */ /* 0x004fea000383ffff */
[----:B------:R-:W-:Y:S05]  /*8f50*/  BRA `(.L_x_153) ;  /* 0xffffffa800bc7947 */ /* 0x000fea000383ffff */
.L_x_71:
[----:B------:R-:W-:-:S07]  /*8f60*/  MOV R0, UR5 ;  /* 0x0000000500007c02 */ /* 0x000fce0008000f00 */
.L_x_154:
[----:B-1----:R1:W2:Y:S02]  /*8f70*/  SYNCS.PHASECHK.TRANS64.TRYWAIT P0, [R0+URZ], R3 ;  /* 0x00000003000075a7 */ /* 0x0022a400080011ff */
[----:B--2---:R-:W-:Y:S05]  /*8f80*/  @!P0 NANOSLEEP.SYNCS 0x989680 ;  /* 0x009896800000895d */ /* 0x004fea0003900000 */
[----:B------:R-:W2:Y:S02]  /*8f90*/  @!P0 SYNCS.PHASECHK.TRANS64 P0, [R0+URZ], R3 ;  /* 0x00000003000085a7 */ /* 0x000ea400080010ff */
[----:B--2---:R-:W-:Y:S05]  /*8fa0*/  @!P0 BRA `(.L_x_154) ;  /* 0xfffffffc00f08947 */ /* 0x004fea000383ffff */
[----:B------:R-:W-:Y:S05]  /*8fb0*/  BRA `(.L_x_155) ;  /* 0xffffffa800c87947 */ /* 0x000fea000383ffff */
.L_x_72:
[----:B------:R-:W-:-:S07]  /*8fc0*/  MOV R0, UR7 ;  /* 0x0000000700007c02 */ /* 0x000fce0008000f00 */
.L_x_156:
[----:B-1----:R1:W2:Y:S02]  /*8fd0*/  SYNCS.PHASECHK.TRANS64.TRYWAIT P0, [R0+URZ], R3 ;  /* 0x00000003000075a7 */ /* 0x0022a400080011ff */
[----:B--2---:R-:W-:Y:S05]  /*8fe0*/  @!P0 NANOSLEEP.SYNCS 0x989680 ;  /* 0x009896800000895d */ /* 0x004fea0003900000 */
[----:B------:R-:W2:Y:S02]  /*8ff0*/  @!P0 SYNCS.PHASECHK.TRANS64 P0, [R0+URZ], R3 ;  /* 0x00000003000085a7 */ /* 0x000ea400080010ff */
[----:B--2---:R-:W-:Y:S05]  /*9000*/  @!P0 BRA `(.L_x_156) ;  /* 0xfffffffc00f08947 */ /* 0x004fea000383ffff */
[----:B------:R-:W-:Y:S05]  /*9010*/  BRA `(.L_x_157) ;  /* 0xffffffa800d47947 */ /* 0x000fea000383ffff */
.L_x_77:
[----:B--2---:R2:W3:Y:S02]  /*9020*/  SYNCS.PHASECHK.TRANS64.TRYWAIT P0, [R0+URZ+0xf0], R3 ;  /* 0x0000f003000075a7 */ /* 0x0044e400080011ff */
[----:B---3--:R-:W-:Y:S05]  /*9030*/  @!P0 NANOSLEEP.SYNCS 0x989680 ;  /* 0x009896800000895d */ /* 0x008fea0003900000 */
[----:B------:R-:W3:Y:S02]  /*9040*/  @!P0 SYNCS.PHASECHK.TRANS64 P0, [R0+URZ+0xf0], R3 ;  /* 0x0000f003000085a7 */ /* 0x000ee400080010ff */
[----:B---3--:R-:W-:Y:S05]  /*9050*/  @!P0 BRA `(.L_x_77) ;  /* 0xfffffffc00f08947 */ /* 0x008fea000383ffff */
[----:B------:R-:W-:Y:S05]  /*9060*/  BRA `(.L_x_158) ;  /* 0xffffffac00d87947 */ /* 0x000fea000383ffff */
.L_x_80:
[----:B------:R-:W-:Y:S07]  /*9070*/  MOV R0, UR7 ;  /* 0x0000000700007c02 */ /* 0x000fee0008000f00 */
.L_x_159:
[----:B--2---:R2:W3:Y:S02]  /*9080*/  SYNCS.PHASECHK.TRANS64.TRYWAIT P0, [R0+URZ+0xe8], R3 ;  /* 0x0000e803000075a7 */ /* 0x0044e400080011ff */
[----:B---3--:R-:W-:Y:S05]  /*9090*/  @!P0 NANOSLEEP.SYNCS 0x989680 ;  /* 0x009896800000895d */ /* 0x008fea0003900000 */
[----:B------:R-:W3:Y:S02]  /*90a0*/  @!P0 SYNCS.PHASECHK.TRANS64 P0, [R0+URZ+0xe8], R3 ;  /* 0x0000e803000085a7 */ /* 0x000ee400080010ff */
[----:B---3--:R-:W-:Y:S05]  /*90b0*/  @!P0 BRA `(.L_x_159) ;  /* 0xfffffffc00f08947 */ /* 0x008fea000383ffff */
[----:B------:R-:W-:Y:S05]  /*90c0*/  BRA `(.L_x_79) ;  /* 0xffffffb000b87947 */ /* 0x000fea000383ffff */
.L_x_83:
[----:B--2---:R-:W-:Y:S07]  /*90d0*/  MOV R3, UR7 ;  /* 0x0000000700037c02 */ /* 0x004fee0008000f00 */
.L_x_160:
[----:B-1----:R1:W2:Y:S02]  /*90e0*/  SYNCS.PHASECHK.TRANS64.TRYWAIT P0, [R3+URZ+0xd0], R12 ;  /* 0x0000d00c030075a7 */ /* 0x0022a400080011ff */
[----:B--2---:R-:W-:Y:S05]  /*90f0*/  @!P0 NANOSLEEP.SYNCS 0x989680 ;  /* 0x009896800000895d */ /* 0x004fea0003900000 */
[----:B------:R-:W2:Y:S02]  /*9100*/  @!P0 SYNCS.PHASECHK.TRANS64 P0, [R3+URZ+0xd0], R12 ;  /* 0x0000d00c030085a7 */ /* 0x000ea400080010ff */
[----:B--2---:R-:W-:Y:S05]  /*9110*/  @!P0 BRA `(.L_x_160) ;  /* 0xfffffffc00f08947 */ /* 0x004fea000383ffff */
[----:B------:R-:W-:Y:S05]  /*9120*/  BRA `(.L_x_161) ;  /* 0xffffffb400307947 */ /* 0x000fea000383ffff */
.L_x_84:
[----:B------:R-:W-:Y:S07]  /*9130*/  MOV R3, UR7 ;  /* 0x0000000700037c02 */ /* 0x000fee0008000f00 */
.L_x_162:
[----:B-1----:R1:W2:Y:S02]  /*9140*/  SYNCS.PHASECHK.TRANS64.TRYWAIT P0, [R3+URZ+0xd8], R12 ;  /* 0x0000d80c030075a7 */ /* 0x0022a400080011ff */
[----:B--2---:R-:W-:Y:S05]  /*9150*/  @!P0 NANOSLEEP.SYNCS 0x989680 ;  /* 0x009896800000895d */ /* 0x004fea0003900000 */
[----:B------:R-:W2:Y:S02]  /*9160*/  @!P0 SYNCS.PHASECHK.TRANS64 P0, [R3+URZ+0xd8], R12 ;  /* 0x0000d80c030085a7 */ /* 0x000ea400080010ff */
[----:B--2---:R-:W-:Y:S05]  /*9170*/  @!P0 BRA `(.L_x_162) ;  /* 0xfffffffc00f08947 */ /* 0x004fea000383ffff */
[----:B------:R-:W-:Y:S05]  /*9180*/  BRA `(.L_x_163) ;  /* 0xffffffb400b07947 */ /* 0x000fea000383ffff */
.L_x_86:
[----:B------:R-:W-:-:S07]  /*9190*/  MOV R0, UR7 ;  /* 0x0000000700007c02 */ /* 0x000fce0008000f00 */
.L_x_164:
[----:B-1----:R1:W3:Y:S02]  /*91a0*/  SYNCS.PHASECHK.TRANS64.TRYWAIT P0, [R0+URZ+0xd0], R3 ;  /* 0x0000d003000075a7 */ /* 0x0022e400080011ff */
[----:B---3--:R-:W-:Y:S05]  /*91b0*/  @!P0 NANOSLEEP.SYNCS 0x989680 ;  /* 0x009896800000895d */ /* 0x008fea0003900000 */
[----:B------:R-:W3:Y:S02]  /*91c0*/  @!P0 SYNCS.PHASECHK.TRANS64 P0, [R0+URZ+0xd0], R3 ;  /* 0x0000d003000085a7 */ /* 0x000ee400080010ff */
[----:B---3--:R-:W-:Y:S05]  /*91d0*/  @!P0 BRA `(.L_x_164) ;  /* 0xfffffffc00f08947 */ /* 0x008fea000383ffff */
[----:B------:R-:W-:Y:S05]  /*91e0*/  BRA `(.L_x_165) ;  /* 0xffffffb800207947 */ /* 0x000fea000383ffff */
.L_x_88:
[----:B--2---:R2:W4:Y:S02]  /*91f0*/  SYNCS.PHASECHK.TRANS64.TRYWAIT P0, [R0+URZ+0xf0], R3 ;  /* 0x0000f003000075a7 */ /* 0x00452400080011ff */
[----:B----4-:R-:W-:Y:S05]  /*9200*/  @!P0 NANOSLEEP.SYNCS 0x989680 ;  /* 0x009896800000895d */ /* 0x010fea0003900000 */
[----:B------:R-:W4:Y:S02]  /*9210*/  @!P0 SYNCS.PHASECHK.TRANS64 P0, [R0+URZ+0xf0], R3 ;  /* 0x0000f003000085a7 */ /* 0x000f2400080010ff */
[----:B----4-:R-:W-:Y:S05]  /*9220*/  @!P0 BRA `(.L_x_88) ;  /* 0xfffffffc00f08947 */ /* 0x010fea000383ffff */
[----:B------:R-:W-:Y:S05]  /*9230*/  BRA `(.L_x_166) ;  /* 0xffffffb800e87947 */ /* 0x000fea000383ffff */
.L_x_99:
[----:B-1----:R1:W3:Y:S02]  /*9240*/  SYNCS.PHASECHK.TRANS64.TRYWAIT P1, [R3+URZ+0xc0], R0 ;  /* 0x0000c000030075a7 */ /* 0x0022e400080211ff */
[----:B---3--:R-:W-:Y:S05]  /*9250*/  @!P1 NANOSLEEP.SYNCS 0x989680 ;  /* 0x009896800000995d */ /* 0x008fea0003900000 */
[----:B------:R-:W3:Y:S02]  /*9260*/  @!P1 SYNCS.PHASECHK.TRANS64 P1, [R3+URZ+0xc0], R0 ;  /* 0x0000c000030095a7 */ /* 0x000ee400080210ff */
[----:B---3--:R-:W-:Y:S05]  /*9270*/  @!P1 BRA `(.L_x_99) ;  /* 0xfffffffc00f09947 */ /* 0x008fea000383ffff */
[----:B------:R-:W-:Y:S05]  /*9280*/  BRA `(.L_x_98) ;  /* 0xffffffc8000c7947 */ /* 0x000fea000383ffff */
.L_x_101:
[----:B-1----:R1:W4:Y:S02]  /*9290*/  SYNCS.PHASECHK.TRANS64.TRYWAIT P0, [R207+URZ+0x110], R2 ;  /* 0x00011002cf0075a7 */ /* 0x00232400080011ff */
[----:B----4-:R-:W-:Y:S05]  /*92a0*/  @!P0 NANOSLEEP.SYNCS 0x989680 ;  /* 0x009896800000895d */ /* 0x010fea0003900000 */
[----:B------:R-:W4:Y:S02]  /*92b0*/  @!P0 SYNCS.PHASECHK.TRANS64 P0, [R207+URZ+0x110], R2 ;  /* 0x00011002cf0085a7 */ /* 0x000f2400080010ff */
[----:B----4-:R-:W-:Y:S05]  /*92c0*/  @!P0 BRA `(.L_x_101) ;  /* 0xfffffffc00f08947 */ /* 0x010fea000383ffff */
[----:B------:R-:W-:Y:S05]  /*92d0*/  BRA `(.L_x_100) ;  /* 0xffffffc800687947 */ /* 0x000fea000383ffff */
.L_x_110:
[----:B--2---:R2:W3:Y:S02]  /*92e0*/  SYNCS.PHASECHK.TRANS64.TRYWAIT P0, [R210+URZ+0xc0], R3 ;  /* 0x0000c003d20075a7 */ /* 0x0044e400080011ff */
[----:B---3--:R-:W-:Y:S05]  /*92f0*/  @!P0 NANOSLEEP.SYNCS 0x989680 ;  /* 0x009896800000895d */ /* 0x008fea0003900000 */
[----:B------:R-:W3:Y:S02]  /*9300*/  @!P0 SYNCS.PHASECHK.TRANS64 P0, [R210+URZ+0xc0], R3 ;  /* 0x0000c003d20085a7 */ /* 0x000ee400080010ff */
[----:B---3--:R-:W-:Y:S05]  /*9310*/  @!P0 BRA `(.L_x_110) ;  /* 0xfffffffc00f08947 */ /* 0x008fea000383ffff */
[----:B------:R-:W-:Y:S05]  /*9320*/  BRA `(.L_x_109) ;  /* 0xffffffdc00747947 */ /* 0x000fea000383ffff */
        .weak           $__internal_0_$__cuda_sm10x_tcgen05_guardrail_trap_col_being_dealloced_not_returned_by_alloc
        .type           $__internal_0_$__cuda_sm10x_tcgen05_guardrail_trap_col_being_dealloced_not_returned_by_alloc,@function
        .size           $__internal_0_$__cuda_sm10x_tcgen05_guardrail_trap_col_being_dealloced_not_returned_by_alloc,($__internal_1_$__cuda_sm10x_tcgen05_guardrail_trap_phase_invalid_during_alloc - $__internal_0_$__cuda_sm10x_tcgen05_guardrail_trap_col_being_dealloced_not_returned_by_alloc)
$__internal_0_$__cuda_sm10x_tcgen05_guardrail_trap_col_being_dealloced_not_returned_by_alloc:
[----:B------:R-:W-:Y:S05]  /*9330*/  BPT.TRAP 0x1 ;  /* 0x000000040000795c */ /* 0x000fea0000300000 */
[----:B------:R-:W-:-:S04]  /*9340*/  HFMA2 R3, -RZ, RZ, 0, 0 ;  /* 0x00000000ff037431 */ /* 0x000fc800000001ff */
[----:B------:R-:W-:Y:S05]  /*9350*/  RET.REL.NODEC R2 `(_ZN7cutlass13device_kernelINS_4gemm6kernel13GemmUniversalIN4cute5tupleIJiiiiEEENS1_10collective13CollectiveMmaINS1_35MainloopSm100TmaUmmaWarpSpecializedILi12ELi2ELi4ENS5_IJNS4_1CILi1EEESB_SB_EEEEENS5_IJNSA_ILi128EEESE_NSA_ILi64EEEEEENS_12float_e5m2_tENS5_IJlSB_lEEENS_12float_e4m3_tENS5_IJSB_llEEENS4_8TiledMMAINS4_8MMA_AtomIJNS4_10MMA_TraitsINS4_19SM100_MMA_F8F6F4_SSEJSH_SJ_fSE_SE_NS4_17integral_constantINS4_4UMMA5MajorELSR_0EEENSP_ISR_LSR_1EEENSP_INSQ_7ScaleInELSU_0EEESV_EEEEEENS4_6LayoutISC_NS5_IJNSA_ILi0EEESZ_SZ_EEEEENS5_IJNS4_10UnderscoreES12_S12_EEEEENS4_13SM90_TMA_LOADENS4_14ComposedLayoutINS4_7SwizzleILi2ELi4ELi3EEENS4_18smem_ptr_flag_bitsILi8EEENSY_INS5_IJNSA_ILi8EEESF_EEENS5_IJSF_SB_EEEEEEEvNS4_8identityES15_NS16_INS17_ILi3ELi4ELi3EEES1A_NSY_INS5_IJSE_S1B_EEENS5_IJSB_SE_EEEEEEEvS1G_EENS_8epilogue10collective18CollectiveEpilogueINS1N_23Sm100TmaWarpSpecializedILi2ELi2ELi64ELb0ELb0EEEJSG_NS5_IJNSY_ISE_SB_EENSY_ISF_SB_EEEEESH_SI_SH_SI_NS1N_6fusion15FusionCallbacksIS1R_NS1V_17LinearCombinationISH_fSH_fLNS_15FloatRoundStyleE2EEESG_S1U_JEEENS4_5SM1004TMEM4LOAD26SM100_TMEM_LOAD_32dp32b64xES15_S1F_NS4_39AutoVectorizingCopyWithAssumedAlignmentILi128EEENS4_14SM90_TMA_STOREES1F_S26_S26_EEEvvEEEEvNT_6ParamsE) ;  /* 0xffffff6c02287950 */ /* 0x000fea0003c3ffff */
        .weak           $__internal_1_$__cuda_sm10x_tcgen05_guardrail_trap_phase_invalid_during_alloc
        .type           $__internal_1_$__cuda_sm10x_tcgen05_guardrail_trap_phase_invalid_during_alloc,@function
        .size           $__internal_1_$__cuda_sm10x_tcgen05_guardrail_trap_phase_invalid_during_alloc,($__internal_2_$__cuda_sm10x_tcgen05_guardrail_trap_unallocated_columns_being_dealloced - $__internal_1_$__cuda_sm10x_tcgen05_guardrail_trap_phase_invalid_during_alloc)
$__internal_1_$__cuda_sm10x_tcgen05_guardrail_trap_phase_invalid_during_alloc:
[----:B------:R-:W-:Y:S05]  /*9360*/  BPT.TRAP 0x1 ;  /* 0x000000040000795c */ /* 0x000fea0000300000 */
[----:B------:R-:W-:-:S04]  /*9370*/  MOV R3, 0x0 ;  /* 0x0000000000037802 */ /* 0x000fc80000000f00 */
[----:B------:R-:W-:Y:S05]  /*9380*/  RET.REL.NODEC R2 `(_ZN7cutlass13device_kernelINS_4gemm6kernel13GemmUniversalIN4cute5tupleIJiiiiEEENS1_10collective13CollectiveMmaINS1_35MainloopSm100TmaUmmaWarpSpecializedILi12ELi2ELi4ENS5_IJNS4_1CILi1EEESB_SB_EEEEENS5_IJNSA_ILi128EEESE_NSA_ILi64EEEEEENS_12float_e5m2_tENS5_IJlSB_lEEENS_12float_e4m3_tENS5_IJSB_llEEENS4_8TiledMMAINS4_8MMA_AtomIJNS4_10MMA_TraitsINS4_19SM100_MMA_F8F6F4_SSEJSH_SJ_fSE_SE_NS4_17integral_constantINS4_4UMMA5MajorELSR_0EEENSP_ISR_LSR_1EEENSP_INSQ_7ScaleInELSU_0EEESV_EEEEEENS4_6LayoutISC_NS5_IJNSA_ILi0EEESZ_SZ_EEEEENS5_IJNS4_10UnderscoreES12_S12_EEEEENS4_13SM90_TMA_LOADENS4_14ComposedLayoutINS4_7SwizzleILi2ELi4ELi3EEENS4_18smem_ptr_flag_bitsILi8EEENSY_INS5_IJNSA_ILi8EEESF_EEENS5_IJSF_SB_EEEEEEEvNS4_8identityES15_NS16_INS17_ILi3ELi4ELi3EEES1A_NSY_INS5_IJSE_S1B_EEENS5_IJSB_SE_EEEEEEEvS1G_EENS_8epilogue10collective18CollectiveEpilogueINS1N_23Sm100TmaWarpSpecializedILi2ELi2ELi64ELb0ELb0EEEJSG_NS5_IJNSY_ISE_SB_EENSY_ISF_SB_EEEEESH_SI_SH_SI_NS1N_6fusion15FusionCallbacksIS1R_NS1V_17LinearCombinationISH_fSH_fLNS_15FloatRoundStyleE2EEESG_S1U_JEEENS4_5SM1004TMEM4LOAD26SM100_TMEM_LOAD_32dp32b64xES15_S1F_NS4_39AutoVectorizingCopyWithAssumedAlignmentILi128EEENS4_14SM90_TMA_STOREES1F_S26_S26_EEEvvEEEEvNT_6ParamsE) ;  /* 0xffffff6c021c7950 */ /* 0x000fea0003c3ffff */
        .weak           $__internal_2_$__cuda_sm10x_tcgen05_guardrail_trap_unallocated_columns_being_dealloced
        .type           $__internal_2_$__cuda_sm10x_tcgen05_guardrail_trap_unallocated_columns_being_dealloced,@function
        .size           $__internal_2_$__cuda_sm10x_tcgen05_guardrail_trap_unallocated_columns_being_dealloced,(.L_x_168 - $__internal_2_$__cuda_sm10x_tcgen05_guardrail_trap_unallocated_columns_being_dealloced)
$__internal_2_$__cuda_sm10x_tcgen05_guardrail_trap_unallocated_columns_being_dealloced:
[----:B------:R-:W-:Y:S05]  /*9390*/  BPT.TRAP 0x1 ;  /* 0x000000040000795c */ /* 0x000fea0000300000 */
[----:B------:R-:W-:-:S04]  /*93a0*/  HFMA2 R3, -RZ, RZ, 0, 0 ;  /* 0x00000000ff037431 */ /* 0x000fc800000001ff */
[----:B------:R-:W-:Y:S05]  /*93b0*/  RET.REL.NODEC R2 `(_ZN7cutlass13device_kernelINS_4gemm6kernel13GemmUniversalIN4cute5tupleIJiiiiEEENS1_10collective13CollectiveMmaINS1_35MainloopSm100TmaUmmaWarpSpecializedILi12ELi2ELi4ENS5_IJNS4_1CILi1EEESB_SB_EEEEENS5_IJNSA_ILi128EEESE_NSA_ILi64EEEEEENS_12float_e5m2_tENS5_IJlSB_lEEENS_12float_e4m3_tENS5_IJSB_llEEENS4_8TiledMMAINS4_8MMA_AtomIJNS4_10MMA_TraitsINS4_19SM100_MMA_F8F6F4_SSEJSH_SJ_fSE_SE_NS4_17integral_constantINS4_4UMMA5MajorELSR_0EEENSP_ISR_LSR_1EEENSP_INSQ_7ScaleInELSU_0EEESV_EEEEEENS4_6LayoutISC_NS5_IJNSA_ILi0EEESZ_SZ_EEEEENS5_IJNS4_10UnderscoreES12_S12_EEEEENS4_13SM90_TMA_LOADENS4_14ComposedLayoutINS4_7SwizzleILi2ELi4ELi3EEENS4_18smem_ptr_flag_bitsILi8EEENSY_INS5_IJNSA_ILi8EEESF_EEENS5_IJSF_SB_EEEEEEEvNS4_8identityES15_NS16_INS17_ILi3ELi4ELi3EEES1A_NSY_INS5_IJSE_S1B_EEENS5_IJSB_SE_EEEEEEEvS1G_EENS_8epilogue10collective18CollectiveEpilogueINS1N_23Sm100TmaWarpSpecializedILi2ELi2ELi64ELb0ELb0EEEJSG_NS5_IJNSY_ISE_SB_EENSY_ISF_SB_EEEEESH_SI_SH_SI_NS1N_6fusion15FusionCallbacksIS1R_NS1V_17LinearCombinationISH_fSH_fLNS_15FloatRoundStyleE2EEESG_S1U_JEEENS4_5SM1004TMEM4LOAD26SM100_TMEM_LOAD_32dp32b64xES15_S1F_NS4_39AutoVectorizingCopyWithAssumedAlignmentILi128EEENS4_14SM90_TMA_STOREES1F_S26_S26_EEEvvEEEEvNT_6ParamsE) ;  /* 0xffffff6c02107950 */ /* 0x000fea0003c3ffff */
.L_x_167:
[----:B------:R-:W-:-:S00]  /*93c0*/  BRA `(.L_x_167) ;  /* 0xfffffffc00fc7947 */ /* 0x000fc0000383ffff */
[----:B------:R-:W-:-:S00]  /*93d0*/  NOP ;  /* 0x0000000000007918 */ /* 0x000fc00000000000 */
        /* <DEDUP_REMOVED lines=10> */
.L_x_168:


//--------------------- .nv.global.init           --------------------------
	.section	.nv.global.init,"aw",@progbits
.nv.global.init:
	.type		$str$27,@object
	.size		$str$27,($str$28 - $str$27)
$str$27:
        /*0000*/ 	.byte	0x28, 0x61, 0x64, 0x64, 0x72, 0x65, 0x73, 0x73, 0x20, 0x26, 0x20, 0x6d, 0x61, 0x73, 0x6b, 0x29
        /*0010*/ 	.byte	0x20, 0x3d, 0x3d, 0x20, 0x30, 0x00
	.type		$str$28,@object
	.size		$str$28,($str$26 - $str$28)
$str$28:
        /*0016*/ 	.byte	0x2f, 0x74, 0x6d, 0x70, 0x2f, 0x63, 0x75, 0x74, 0x6c, 0x61, 0x73, 0x73, 0x5f, 0x73, 0x77, 0x65
        /*0026*/ 	.byte	0x65, 0x70, 0x5f, 0x73, 0x72, 0x63, 0x2f, 0x69, 0x6e, 0x63, 0x6c, 0x75, 0x64, 0x65, 0x2f, 0x63
        /*0036*/ 	.byte	0x75, 0x74, 0x65, 0x2f, 0x70, 0x6f, 0x69, 0x6e, 0x74, 0x65, 0x72, 0x5f, 0x66, 0x6c, 0x61, 0x67
        /*0046*/ 	.byte	0x67, 0x65, 0x64, 0x2e, 0x68, 0x70, 0x70, 0x00
	.type		$str$26,@object
	.size		$str$26,($str$25 - $str$26)
$str$26:
        /*004e*/ 	.byte	0x2f, 0x74, 0x6d, 0x70, 0x2f, 0x63, 0x75, 0x74, 0x6c, 0x61, 0x73, 0x73, 0x5f, 0x73, 0x77, 0x65
        /*005e*/ 	.byte	0x65, 0x70, 0x5f, 0x73, 0x72, 0x63, 0x2f, 0x69, 0x6e, 0x63, 0x6c, 0x75, 0x64, 0x65, 0x2f, 0x63
        /*006e*/ 	.byte	0x75, 0x74, 0x65, 0x2f, 0x61, 0x74, 0x6f, 0x6d, 0x2f, 0x63, 0x6f, 0x70, 0x79, 0x5f, 0x74, 0x72
        /*007e*/ 	.byte	0x61, 0x69, 0x74, 0x73, 0x5f, 0x73, 0x6d, 0x31, 0x30, 0x30, 0x2e, 0x68, 0x70, 0x70, 0x00
	.type		$str$25,@object
	.size		$str$25,(__unnamed_1 - $str$25)
$str$25:
        /*008d*/ 	.byte	0x28, 0x28, 0x75, 0x69, 0x6e, 0x74, 0x33, 0x32, 0x5f, 0x74, 0x28, 0x74, 0x68, 0x72, 0x65, 0x61
        /*009d*/ 	.byte	0x64, 0x49, 0x64, 0x78, 0x2e, 0x78, 0x29, 0x20, 0x2f, 0x20, 0x33, 0x32, 0x29, 0x20, 0x25, 0x20
        /*00ad*/ 	.byte	0x34, 0x29, 0x20, 0x3d, 0x3d, 0x20, 0x28, 0x28, 0x28, 0x74, 0x6d, 0x65, 0x6d, 0x5f, 0x61, 0x64
        /*00bd*/ 	.byte	0x64, 0x72, 0x20, 0x3e, 0x3e, 0x20, 0x31, 0x36, 0x29, 0x20, 0x2f, 0x20, 0x33, 0x32, 0x29, 0x20
        /*00cd*/ 	.byte	0x25, 0x20, 0x34, 0x29, 0x00
	.type		__unnamed_1,@object
	.size		__unnamed_1,(__unnamed_2 - __unnamed_1)
__unnamed_1:
        /*00d2*/ 	.byte	0x61, 0x75, 0x74, 0x6f, 0x20, 0x63, 0x75, 0x74, 0x65, 0x3a, 0x3a, 0x61, 0x73, 0x5f, 0x70, 0x6f
        /* <DEDUP_REMOVED lines=24> */
        /*0262*/ 	.byte	0x43, 0x3c, 0x38, 0x31, 0x39, 0x32, 0x3e, 0x3e, 0x3e, 0x3e, 0x5d, 0x00
	.type		__unnamed_2,@object
	.size		__unnamed_2,(.L_2 - __unnamed_2)
__unnamed_2:
        /* <DEDUP_REMOVED lines=42> */
        /*050e*/ 	.byte	0x3e, 0x3e, 0x3e, 0x3e, 0x5d, 0x00
.L_2:


//--------------------- .nv.shared._ZN7cutlass13device_kernelINS_4gemm6kernel13GemmUniversalIN4cute5tupleIJiiiiEEENS1_10collective13CollectiveMmaINS1_35MainloopSm100TmaUmmaWarpSpecializedILi12ELi2ELi4ENS5_IJNS4_1CILi1EEESB_SB_EEEEENS5_IJNSA_ILi128EEESE_NSA_ILi64EEEEEENS_12float_e5m2_tENS5_IJlSB_lEEENS_12float_e4m3_tENS5_IJSB_llEEENS4_8TiledMMAINS4_8MMA_AtomIJNS4_10MMA_TraitsINS4_19SM100_MMA_F8F6F4_SSEJSH_SJ_fSE_SE_NS4_17integral_constantINS4_4UMMA5MajorELSR_0EEENSP_ISR_LSR_1EEENSP_INSQ_7ScaleInELSU_0EEESV_EEEEEENS4_6LayoutISC_NS5_IJNSA_ILi0EEESZ_SZ_EEEEENS5_IJNS4_10UnderscoreES12_S12_EEEEENS4_13SM90_TMA_LOADENS4_14ComposedLayoutINS4_7SwizzleILi2ELi4ELi3EEENS4_18smem_ptr_flag_bitsILi8EEENSY_INS5_IJNSA_ILi8EEESF_EEENS5_IJSF_SB_EEEEEEEvNS4_8identityES15_NS16_INS17_ILi3ELi4ELi3EEES1A_NSY_INS5_IJSE_S1B_EEENS5_IJSB_SE_EEEEEEEvS1G_EENS_8epilogue10collective18CollectiveEpilogueINS1N_23Sm100TmaWarpSpecializedILi2ELi2ELi64ELb0ELb0EEEJSG_NS5_IJNSY_ISE_SB_EENSY_ISF_SB_EEEEESH_SI_SH_SI_NS1N_6fusion15FusionCallbacksIS1R_NS1V_17LinearCombinationISH_fSH_fLNS_15FloatRoundStyleE2EEESG_S1U_JEEENS4_5SM1004TMEM4LOAD26SM100_TMEM_LOAD_32dp32b64xES15_S1F_NS4_39AutoVectorizingCopyWithAssumedAlignmentILi128EEENS4_14SM90_TMA_STOREES1F_S26_S26_EEEvvEEEEvNT_6ParamsE --------------------------
	.section	.nv.shared._ZN7cutlass13device_kernelINS_4gemm6kernel13GemmUniversalIN4cute5tupleIJiiiiEEENS1_10collective13CollectiveMmaINS1_35MainloopSm100TmaUmmaWarpSpecializedILi12ELi2ELi4ENS5_IJNS4_1CILi1EEESB_SB_EEEEENS5_IJNSA_ILi128EEESE_NSA_ILi64EEEEEENS_12float_e5m2_tENS5_IJlSB_lEEENS_12float_e4m3_tENS5_IJSB_llEEENS4_8TiledMMAINS4_8MMA_AtomIJNS4_10MMA_TraitsINS4_19SM100_MMA_F8F6F4_SSEJSH_SJ_fSE_SE_NS4_17integral_constantINS4_4UMMA5MajorELSR_0EEENSP_ISR_LSR_1EEENSP_INSQ_7ScaleInELSU_0EEESV_EEEEEENS4_6LayoutISC_NS5_IJNSA_ILi0EEESZ_SZ_EEEEENS5_IJNS4_10UnderscoreES12_S12_EEEEENS4_13SM90_TMA_LOADENS4_14ComposedLayoutINS4_7SwizzleILi2ELi4ELi3EEENS4_18smem_ptr_flag_bitsILi8EEENSY_INS5_IJNSA_ILi8EEESF_EEENS5_IJSF_SB_EEEEEEEvNS4_8identityES15_NS16_INS17_ILi3ELi4ELi3EEES1A_NSY_INS5_IJSE_S1B_EEENS5_IJSB_SE_EEEEEEEvS1G_EENS_8epilogue10collective18CollectiveEpilogueINS1N_23Sm100TmaWarpSpecializedILi2ELi2ELi64ELb0ELb0EEEJSG_NS5_IJNSY_ISE_SB_EENSY_ISF_SB_EEEEESH_SI_SH_SI_NS1N_6fusion15FusionCallbacksIS1R_NS1V_17LinearCombinationISH_fSH_fLNS_15FloatRoundStyleE2EEESG_S1U_JEEENS4_5SM1004TMEM4LOAD26SM100_TMEM_LOAD_32dp32b64xES15_S1F_NS4_39AutoVectorizingCopyWithAssumedAlignmentILi128EEENS4_14SM90_TMA_STOREES1F_S26_S26_EEEvvEEEEvNT_6ParamsE,"aw",@nobits
	.sectionflags	@""
	.align	16
	.zero		1024


//--------------------- .nv.shared.reserved.0     --------------------------
	.section	.nv.shared.reserved.0,"aw",@nobits
	.weak		__nv_reservedSMEM_offset_0_alias
	.size		__nv_reservedSMEM_offset_0_alias, 0, 64
	.other		__nv_reservedSMEM_offset_0_alias,@"STO_CUDA_RESERVED_SHARED STV_DEFAULT"
__nv_reservedSMEM_offset_0_alias:
	.zero		0
.nv.shared.reserved.0:
	.zero		64
	.weak		__nv_reservedSMEM_tcgen05_partition
	.type		__nv_reservedSMEM_tcgen05_partition,@object
	.size		__nv_reservedSMEM_tcgen05_partition,(.L_0 - __nv_reservedSMEM_tcgen05_partition)
__nv_reservedSMEM_tcgen05_partition:
	.zero		32
.L_0:


//--------------------- .nv.global                --------------------------
	.section	.nv.global,"aw",@nobits
.nv.global:
	.type		_ZN40_INTERNAL_02c1d459_4_k_cu_e7dc7532_196474cute1_E,@object
	.size		_ZN40_INTERNAL_02c1d459_4_k_cu_e7dc7532_196474cute1_E,(_ZN40_INTERNAL_02c1d459_4_k_cu_e7dc7532_196474cuda3std3__45__cpo6cbeginE - _ZN40_INTERNAL_02c1d459_4_k_cu_e7dc7532_196474cute1_E)
_ZN40_INTERNAL_02c1d459_4_k_cu_e7dc7532_196474cute1_E:
	.zero		1
	.type		_ZN40_INTERNAL_02c1d459_4_k_cu_e7dc7532_196474cuda3std3__45__cpo6cbeginE,@object
	.size		_ZN40_INTERNAL_02c1d459_4_k_cu_e7dc7532_196474cuda3std3__45__cpo6cbeginE,(_ZN40_INTERNAL_02c1d459_4_k_cu_e7dc7532_196474cuda3std3__48in_placeE - _ZN40_INTERNAL_02c1d459_4_k_cu_e7dc7532_196474cuda3std3__45__cpo6cbeginE)
_ZN40_INTERNAL_02c1d459_4_k_cu_e7dc7532_196474cuda3std3__45__cpo6cbeginE:
	.zero		1
	.type		_ZN40_INTERNAL_02c1d459_4_k_cu_e7dc7532_196474cuda3std3__48in_placeE,@object
	.size		_ZN40_INTERNAL_02c1d459_4_k_cu_e7dc7532_196474cuda3std3__48in_placeE,(_ZN40_INTERNAL_02c1d459_4_k_cu_e7dc7532_196474cuda3std6ranges3__45__cpo9iter_moveE - _ZN40_INTERNAL_02c1d459_4_k_cu_e7dc7532_196474cuda3std3__48in_placeE)
_ZN40_INTERNAL_02c1d459_4_k_cu_e7dc7532_196474cuda3std3__48in_placeE:
	.zero		1
	.type		_ZN40_INTERNAL_02c1d459_4_k_cu_e7dc7532_196474cuda3std6ranges3__45__cpo9iter_moveE,@object
	.size		_ZN40_INTERNAL_02c1d459_4_k_cu_e7dc7532_196474cuda3std6ranges3__45__cpo9iter_moveE,(_ZN40_INTERNAL_02c1d459_4_k_cu_e7dc7532_196474cuda3std3__45__cpo5beginE - _ZN40_INTERNAL_02c1d459_4_k_cu_e7dc7532_196474cuda3std6ranges3__45__cpo9iter_moveE)
_ZN40_INTERNAL_02c1d459_4_k_cu_e7dc7532_196474cuda3std6ranges3__45__cpo9iter_moveE:
	.zero		1
	.type		_ZN40_INTERNAL_02c1d459_4_k_cu_e7dc7532_196474cuda3std3__45__cpo5beginE,@object
	.size		_ZN40_INTERNAL_02c1d459_4_k_cu_e7dc7532_196474cuda3std3__45__cpo5beginE,(_ZN40_INTERNAL_02c1d459_4_k_cu_e7dc7532_196474cuda3std3__442_GLOBAL__N__02c1d459_4_k_cu_e7dc7532_196476ignoreE - _ZN40_INTERNAL_02c1d459_4_k_cu_e7dc7532_196474cuda3std3__45__cpo5beginE)
_ZN40_INTERNAL_02c1d459_4_k_cu_e7dc7532_196474cuda3std3__45__cpo5beginE:
	.zero		1
	.type		_ZN40_INTERNAL_02c1d459_4_k_cu_e7dc7532_196474cuda3std3__442_GLOBAL__N__02c1d459_4_k_cu_e7dc7532_196476ignoreE,@object
	.size		_ZN40_INTERNAL_02c1d459_4_k_cu_e7dc7532_196474cuda3std3__442_GLOBAL__N__02c1d459_4_k_cu_e7dc7532_196476ignoreE,(_ZN40_INTERNAL_02c1d459_4_k_cu_e7dc7532_196474cute7productE - _ZN40_INTERNAL_02c1d459_4_k_cu_e7dc7532_196474cuda3std3__442_GLOBAL__N__02c1d459_4_k_cu_e7dc7532_196476ignoreE)
_ZN40_INTERNAL_02c1d459_4_k_cu_e7dc7532_196474cuda3std3__442_GLOBAL__N__02c1d459_4_k_cu_e7dc7532_196476ignoreE:
	.zero		1
	.type		_ZN40_INTERNAL_02c1d459_4_k_cu_e7dc7532_196474cute7productE,@object
	.size		_ZN40_INTERNAL_02c1d459_4_k_cu_e7dc7532_196474cute7productE,(_ZN40_INTERNAL_02c1d459_4_k_cu_e7dc7532_196474cuda3std3__45__cpo3endE - _ZN40_INTERNAL_02c1d459_4_k_cu_e7dc7532_196474cute7productE)
_ZN40_INTERNAL_02c1d459_4_k_cu_e7dc7532_196474cute7productE:
	.zero		1
	.type		_ZN40_INTERNAL_02c1d459_4_k_cu_e7dc7532_196474cuda3std3__45__cpo3endE,@object
	.size		_ZN40_INTERNAL_02c1d459_4_k_cu_e7dc7532_196474cuda3std3__45__cpo3endE,(_ZN40_INTERNAL_02c1d459_4_k_cu_e7dc7532_196474cuda3std3__419piecewise_constructE - _ZN40_INTERNAL_02c1d459_4_k_cu_e7dc7532_196474cuda3std3__45__cpo3endE)
_ZN40_INTERNAL_02c1d459_4_k_cu_e7dc7532_196474cuda3std3__45__cpo3endE:
	.zero		1
	.type		_ZN40_INTERNAL_02c1d459_4_k_cu_e7dc7532_196474cuda3std3__419piecewise_constructE,@object
	.size		_ZN40_INTERNAL_02c1d459_4_k_cu_e7dc7532_196474cuda3std3__419piecewise_constructE,(_ZN40_INTERNAL_02c1d459_4_k_cu_e7dc7532_196474cuda3std3__45__cpo4cendE - _ZN40_INTERNAL_02c1d459_4_k_cu_e7dc7532_196474cuda3std3__419piecewise_constructE)
_ZN40_INTERNAL_02c1d459_4_k_cu_e7dc7532_196474cuda3std3__419piecewise_constructE:
	.zero		1
	.type		_ZN40_INTERNAL_02c1d459_4_k_cu_e7dc7532_196474cuda3std3__45__cpo4cendE,@object
	.size		_ZN40_INTERNAL_02c1d459_4_k_cu_e7dc7532_196474cuda3std3__45__cpo4cendE,(_ZN40_INTERNAL_02c1d459_4_k_cu_e7dc7532_196474cuda3std6ranges3__45__cpo4swapE - _ZN40_INTERNAL_02c1d459_4_k_cu_e7dc7532_196474cuda3std3__45__cpo4cendE)
_ZN40_INTERNAL_02c1d459_4_k_cu_e7dc7532_196474cuda3std3__45__cpo4cendE:
	.zero		1
	.type		_ZN40_INTERNAL_02c1d459_4_k_cu_e7dc7532_196474cuda3std6ranges3__45__cpo4swapE,@object
	.size		_ZN40_INTERNAL_02c1d459_4_k_cu_e7dc7532_196474cuda3std6ranges3__45__cpo4swapE,(.L_10 - _ZN40_INTERNAL_02c1d459_4_k_cu_e7dc7532_196474cuda3std6ranges3__45__cpo4swapE)
_ZN40_INTERNAL_02c1d459_4_k_cu_e7dc7532_196474cuda3std6ranges3__45__cpo4swapE:
	.zero		1
.L_10:


//--------------------- .nv.constant0._ZN7cutlass13device_kernelINS_4gemm6kernel13GemmUniversalIN4cute5tupleIJiiiiEEENS1_10collective13CollectiveMmaINS1_35MainloopSm100TmaUmmaWarpSpecializedILi12ELi2ELi4ENS5_IJNS4_1CILi1EEESB_SB_EEEEENS5_IJNSA_ILi128EEESE_NSA_ILi64EEEEEENS_12float_e5m2_tENS5_IJlSB_lEEENS_12float_e4m3_tENS5_IJSB_llEEENS4_8TiledMMAINS4_8MMA_AtomIJNS4_10MMA_TraitsINS4_19SM100_MMA_F8F6F4_SSEJSH_SJ_fSE_SE_NS4_17integral_constantINS4_4UMMA5MajorELSR_0EEENSP_ISR_LSR_1EEENSP_INSQ_7ScaleInELSU_0EEESV_EEEEEENS4_6LayoutISC_NS5_IJNSA_ILi0EEESZ_SZ_EEEEENS5_IJNS4_10UnderscoreES12_S12_EEEEENS4_13SM90_TMA_LOADENS4_14ComposedLayoutINS4_7SwizzleILi2ELi4ELi3EEENS4_18smem_ptr_flag_bitsILi8EEENSY_INS5_IJNSA_ILi8EEESF_EEENS5_IJSF_SB_EEEEEEEvNS4_8identityES15_NS16_INS17_ILi3ELi4ELi3EEES1A_NSY_INS5_IJSE_S1B_EEENS5_IJSB_SE_EEEEEEEvS1G_EENS_8epilogue10collective18CollectiveEpilogueINS1N_23Sm100TmaWarpSpecializedILi2ELi2ELi64ELb0ELb0EEEJSG_NS5_IJNSY_ISE_SB_EENSY_ISF_SB_EEEEESH_SI_SH_SI_NS1N_6fusion15FusionCallbacksIS1R_NS1V_17LinearCombinationISH_fSH_fLNS_15FloatRoundStyleE2EEESG_S1U_JEEENS4_5SM1004TMEM4LOAD26SM100_TMEM_LOAD_32dp32b64xES15_S1F_NS4_39AutoVectorizingCopyWithAssumedAlignmentILi128EEENS4_14SM90_TMA_STOREES1F_S26_S26_EEEvvEEEEvNT_6ParamsE --------------------------
	.section	.nv.constant0._ZN7cutlass13device_kernelINS_4gemm6kernel13GemmUniversalIN4cute5tupleIJiiiiEEENS1_10collective13CollectiveMmaINS1_35MainloopSm100TmaUmmaWarpSpecializedILi12ELi2ELi4ENS5_IJNS4_1CILi1EEESB_SB_EEEEENS5_IJNSA_ILi128EEESE_NSA_ILi64EEEEEENS_12float_e5m2_tENS5_IJlSB_lEEENS_12float_e4m3_tENS5_IJSB_llEEENS4_8TiledMMAINS4_8MMA_AtomIJNS4_10MMA_TraitsINS4_19SM100_MMA_F8F6F4_SSEJSH_SJ_fSE_SE_NS4_17integral_constantINS4_4UMMA5MajorELSR_0EEENSP_ISR_LSR_1EEENSP_INSQ_7ScaleInELSU_0EEESV_EEEEEENS4_6LayoutISC_NS5_IJNSA_ILi0EEESZ_SZ_EEEEENS5_IJNS4_10UnderscoreES12_S12_EEEEENS4_13SM90_TMA_LOADENS4_14ComposedLayoutINS4_7SwizzleILi2ELi4ELi3EEENS4_18smem_ptr_flag_bitsILi8EEENSY_INS5_IJNSA_ILi8EEESF_EEENS5_IJSF_SB_EEEEEEEvNS4_8identityES15_NS16_INS17_ILi3ELi4ELi3EEES1A_NSY_INS5_IJSE_S1B_EEENS5_IJSB_SE_EEEEEEEvS1G_EENS_8epilogue10collective18CollectiveEpilogueINS1N_23Sm100TmaWarpSpecializedILi2ELi2ELi64ELb0ELb0EEEJSG_NS5_IJNSY_ISE_SB_EENSY_ISF_SB_EEEEESH_SI_SH_SI_NS1N_6fusion15FusionCallbacksIS1R_NS1V_17LinearCombinationISH_fSH_fLNS_15FloatRoundStyleE2EEESG_S1U_JEEENS4_5SM1004TMEM4LOAD26SM100_TMEM_LOAD_32dp32b64xES15_S1F_NS4_39AutoVectorizingCopyWithAssumedAlignmentILi128EEENS4_14SM90_TMA_STOREES1F_S26_S26_EEEvvEEEEvNT_6ParamsE,"a",@progbits
	.sectionflags	@""
	.align	4
.nv.constant0._ZN7cutlass13device_kernelINS_4gemm6kernel13GemmUniversalIN4cute5tupleIJiiiiEEENS1_10collective13CollectiveMmaINS1_35MainloopSm100TmaUmmaWarpSpecializedILi12ELi2ELi4ENS5_IJNS4_1CILi1EEESB_SB_EEEEENS5_IJNSA_ILi128EEESE_NSA_ILi64EEEEEENS_12float_e5m2_tENS5_IJlSB_lEEENS_12float_e4m3_tENS5_IJSB_llEEENS4_8TiledMMAINS4_8MMA_AtomIJNS4_10MMA_TraitsINS4_19SM100_MMA_F8F6F4_SSEJSH_SJ_fSE_SE_NS4_17integral_constantINS4_4UMMA5MajorELSR_0EEENSP_ISR_LSR_1EEENSP_INSQ_7ScaleInELSU_0EEESV_EEEEEENS4_6LayoutISC_NS5_IJNSA_ILi0EEESZ_SZ_EEEEENS5_IJNS4_10UnderscoreES12_S12_EEEEENS4_13SM90_TMA_LOADENS4_14ComposedLayoutINS4_7SwizzleILi2ELi4ELi3EEENS4_18smem_ptr_flag_bitsILi8EEENSY_INS5_IJNSA_ILi8EEESF_EEENS5_IJSF_SB_EEEEEEEvNS4_8identityES15_NS16_INS17_ILi3ELi4ELi3EEES1A_NSY_INS5_IJSE_S1B_EEENS5_IJSB_SE_EEEEEEEvS1G_EENS_8epilogue10collective18CollectiveEpilogueINS1N_23Sm100TmaWarpSpecializedILi2ELi2ELi64ELb0ELb0EEEJSG_NS5_IJNSY_ISE_SB_EENSY_ISF_SB_EEEEESH_SI_SH_SI_NS1N_6fusion15FusionCallbacksIS1R_NS1V_17LinearCombinationISH_fSH_fLNS_15FloatRoundStyleE2EEESG_S1U_JEEENS4_5SM1004TMEM4LOAD26SM100_TMEM_LOAD_32dp32b64xES15_S1F_NS4_39AutoVectorizingCopyWithAssumedAlignmentILi128EEENS4_14SM90_TMA_STOREES1F_S26_S26_EEEvvEEEEvNT_6ParamsE:
	.zero		2944


//--------------------- SYMBOLS --------------------------

	.type		.nv.reservedSmem.offset0,@object
	.size		.nv.reservedSmem.offset0,0x4
	.type		.nv.reservedSmem.cap,@object
	.size		.nv.reservedSmem.cap,0x4
	.type		__assertfail,@function
